	.target	sm_90a

	.elftype	@"ET_EXEC"


//--------------------- .note.nv.tkinfo           --------------------------
	.section	.note.nv.tkinfo,"",@"SHT_NOTE"
	.sectionflags	@"SHF_NOTE_NV_TKINFO"
	.tkinfo
        /*0018*/ 	.word	0x00000002
        /*0030*/ 	.string	""
        /*0030*/ 	.string	"ptxas"
        /*0030*/ 	.string	"Cuda compilation tools, release 13.0, V13.0.88"
        /*0030*/ 	.string	"Build cuda_13.0.r13.0/compiler.36424714_0"
        /*0030*/ 	.string	"-arch sm_90a -m 64 "



//--------------------- .note.nv.cuinfo           --------------------------
	.section	.note.nv.cuinfo,"",@"SHT_NOTE"
	.sectionflags	@"SHF_NOTE_NV_CUINFO"
        /*0018*/ 	.short	0x0002
        /*001a*/ 	.short	0x005a
        /*001c*/ 	.short	0x0082
	.zero		2


//--------------------- .nv.info                  --------------------------
	.section	.nv.info,"",@"SHT_CUDA_INFO"
	.align	4


	//----- nvinfo : EIATTR_REGCOUNT
	.align		4
        /*0000*/ 	.byte	0x04, 0x2f
        /*0002*/ 	.short	(.L_15 - .L_14)
	.align		4
.L_14:
        /*0004*/ 	.word	index@(_ZN7cutlass13device_kernelINS_4gemm6kernel13GemmUniversalIN4cute5tupleIJiiiiEEENS1_10collective13CollectiveMmaINS1_34MainloopSm90TmaGmmaWarpSpecializedILi8ENS5_IJNS4_1CILi1EEESB_SB_EEENS1_35KernelTmaWarpSpecializedCooperativeEEENS5_IJNSA_ILi384EEENSA_ILi64EEENSA_ILi32EEEEEENS_10bfloat16_tENS5_IJlSB_lEEESJ_SK_NS4_8TiledMMAINS4_8MMA_AtomIJNS4_4SM904GMMA27MMA_64x64x16_F32BF16BF16_SSILNSO_5MajorE0ELSQ_0ELNSO_7ScaleInE1ELSR_1EEEEEENS4_6LayoutINS5_IJNSA_ILi2EEESB_SB_EEENS5_IJSB_NSA_ILi0EEESX_EEEEENS5_IJNS4_10UnderscoreES10_S10_EEEEENS4_13SM90_TMA_LOADENS4_14ComposedLayoutINS4_7SwizzleILi2ELi4ELi3EEENS4_18smem_ptr_flag_bitsILi16EEENSU_INS5_IJNSA_ILi8EEESH_EEENS5_IJSH_SB_EEEEEEEvNS4_8identityES13_S1D_vS1E_EENS_8epilogue10collective6detail29Sm90TmaWarpSpecializedAdapterINS1H_15DefaultEpilogueISJ_SK_SK_NS1G_6thread17LinearCombinationISJ_Li1EffLNS1L_9ScaleType4KindE0ELNS_15FloatRoundStyleE2ESJ_EENS1_15EpilogueDefaultEEEEEvvEEEEvNT_6ParamsE)
        /*0008*/ 	.word	0x000000a8


	//----- nvinfo : EIATTR_FRAME_SIZE
	.align		4
.L_15:
        /*000c*/ 	.byte	0x04, 0x11
        /*000e*/ 	.short	(.L_17 - .L_16)
	.align		4
.L_16:
        /*0010*/ 	.word	index@(_ZN7cutlass13device_kernelINS_4gemm6kernel13GemmUniversalIN4cute5tupleIJiiiiEEENS1_10collective13CollectiveMmaINS1_34MainloopSm90TmaGmmaWarpSpecializedILi8ENS5_IJNS4_1CILi1EEESB_SB_EEENS1_35KernelTmaWarpSpecializedCooperativeEEENS5_IJNSA_ILi384EEENSA_ILi64EEENSA_ILi32EEEEEENS_10bfloat16_tENS5_IJlSB_lEEESJ_SK_NS4_8TiledMMAINS4_8MMA_AtomIJNS4_4SM904GMMA27MMA_64x64x16_F32BF16BF16_SSILNSO_5MajorE0ELSQ_0ELNSO_7ScaleInE1ELSR_1EEEEEENS4_6LayoutINS5_IJNSA_ILi2EEESB_SB_EEENS5_IJSB_NSA_ILi0EEESX_EEEEENS5_IJNS4_10UnderscoreES10_S10_EEEEENS4_13SM90_TMA_LOADENS4_14ComposedLayoutINS4_7SwizzleILi2ELi4ELi3EEENS4_18smem_ptr_flag_bitsILi16EEENSU_INS5_IJNSA_ILi8EEESH_EEENS5_IJSH_SB_EEEEEEEvNS4_8identityES13_S1D_vS1E_EENS_8epilogue10collective6detail29Sm90TmaWarpSpecializedAdapterINS1H_15DefaultEpilogueISJ_SK_SK_NS1G_6thread17LinearCombinationISJ_Li1EffLNS1L_9ScaleType4KindE0ELNS_15FloatRoundStyleE2ESJ_EENS1_15EpilogueDefaultEEEEEvvEEEEvNT_6ParamsE)
        /*0014*/ 	.word	0x00000000


	//----- nvinfo : EIATTR_MIN_STACK_SIZE
	.align		4
.L_17:
        /*0018*/ 	.byte	0x04, 0x12
        /*001a*/ 	.short	(.L_19 - .L_18)
	.align		4
.L_18:
        /*001c*/ 	.word	index@(_ZN7cutlass13device_kernelINS_4gemm6kernel13GemmUniversalIN4cute5tupleIJiiiiEEENS1_10collective13CollectiveMmaINS1_34MainloopSm90TmaGmmaWarpSpecializedILi8ENS5_IJNS4_1CILi1EEESB_SB_EEENS1_35KernelTmaWarpSpecializedCooperativeEEENS5_IJNSA_ILi384EEENSA_ILi64EEENSA_ILi32EEEEEENS_10bfloat16_tENS5_IJlSB_lEEESJ_SK_NS4_8TiledMMAINS4_8MMA_AtomIJNS4_4SM904GMMA27MMA_64x64x16_F32BF16BF16_SSILNSO_5MajorE0ELSQ_0ELNSO_7ScaleInE1ELSR_1EEEEEENS4_6LayoutINS5_IJNSA_ILi2EEESB_SB_EEENS5_IJSB_NSA_ILi0EEESX_EEEEENS5_IJNS4_10UnderscoreES10_S10_EEEEENS4_13SM90_TMA_LOADENS4_14ComposedLayoutINS4_7SwizzleILi2ELi4ELi3EEENS4_18smem_ptr_flag_bitsILi16EEENSU_INS5_IJNSA_ILi8EEESH_EEENS5_IJSH_SB_EEEEEEEvNS4_8identityES13_S1D_vS1E_EENS_8epilogue10collective6detail29Sm90TmaWarpSpecializedAdapterINS1H_15DefaultEpilogueISJ_SK_SK_NS1G_6thread17LinearCombinationISJ_Li1EffLNS1L_9ScaleType4KindE0ELNS_15FloatRoundStyleE2ESJ_EENS1_15EpilogueDefaultEEEEEvvEEEEvNT_6ParamsE)
        /*0020*/ 	.word	0x00000000
.L_19:


//--------------------- .nv.compat                --------------------------
	.section	.nv.compat,"",@"SHT_CUDA_COMPAT_INFO"
	.align	4
        /*0000*/ 	.byte	0x02, 0x09, 0x01, 0x00, 0x02, 0x02, 0x04, 0x00, 0x02, 0x05, 0x05, 0x00, 0x03, 0x07, 0x01, 0x01
        /*0010*/ 	.byte	0x02, 0x03, 0x01, 0x00, 0x02, 0x06, 0x01, 0x00, 0x04, 0x0b, 0x08, 0x00, 0x00, 0x00, 0x00, 0x00
        /*0020*/ 	.byte	0x00, 0x00, 0x00, 0x00


//--------------------- .nv.info._ZN7cutlass13device_kernelINS_4gemm6kernel13GemmUniversalIN4cute5tupleIJiiiiEEENS1_10collective13CollectiveMmaINS1_34MainloopSm90TmaGmmaWarpSpecializedILi8ENS5_IJNS4_1CILi1EEESB_SB_EEENS1_35KernelTmaWarpSpecializedCooperativeEEENS5_IJNSA_ILi384EEENSA_ILi64EEENSA_ILi32EEEEEENS_10bfloat16_tENS5_IJlSB_lEEESJ_SK_NS4_8TiledMMAINS4_8MMA_AtomIJNS4_4SM904GMMA27MMA_64x64x16_F32BF16BF16_SSILNSO_5MajorE0ELSQ_0ELNSO_7ScaleInE1ELSR_1EEEEEENS4_6LayoutINS5_IJNSA_ILi2EEESB_SB_EEENS5_IJSB_NSA_ILi0EEESX_EEEEENS5_IJNS4_10UnderscoreES10_S10_EEEEENS4_13SM90_TMA_LOADENS4_14ComposedLayoutINS4_7SwizzleILi2ELi4ELi3EEENS4_18smem_ptr_flag_bitsILi16EEENSU_INS5_IJNSA_ILi8EEESH_EEENS5_IJSH_SB_EEEEEEEvNS4_8identityES13_S1D_vS1E_EENS_8epilogue10collective6detail29Sm90TmaWarpSpecializedAdapterINS1H_15DefaultEpilogueISJ_SK_SK_NS1G_6thread17LinearCombinationISJ_Li1EffLNS1L_9ScaleType4KindE0ELNS_15FloatRoundStyleE2ESJ_EENS1_15EpilogueDefaultEEEEEvvEEEEvNT_6ParamsE --------------------------
	.section	.nv.info._ZN7cutlass13device_kernelINS_4gemm6kernel13GemmUniversalIN4cute5tupleIJiiiiEEENS1_10collective13CollectiveMmaINS1_34MainloopSm90TmaGmmaWarpSpecializedILi8ENS5_IJNS4_1CILi1EEESB_SB_EEENS1_35KernelTmaWarpSpecializedCooperativeEEENS5_IJNSA_ILi384EEENSA_ILi64EEENSA_ILi32EEEEEENS_10bfloat16_tENS5_IJlSB_lEEESJ_SK_NS4_8TiledMMAINS4_8MMA_AtomIJNS4_4SM904GMMA27MMA_64x64x16_F32BF16BF16_SSILNSO_5MajorE0ELSQ_0ELNSO_7ScaleInE1ELSR_1EEEEEENS4_6LayoutINS5_IJNSA_ILi2EEESB_SB_EEENS5_IJSB_NSA_ILi0EEESX_EEEEENS5_IJNS4_10UnderscoreES10_S10_EEEEENS4_13SM90_TMA_LOADENS4_14ComposedLayoutINS4_7SwizzleILi2ELi4ELi3EEENS4_18smem_ptr_flag_bitsILi16EEENSU_INS5_IJNSA_ILi8EEESH_EEENS5_IJSH_SB_EEEEEEEvNS4_8identityES13_S1D_vS1E_EENS_8epilogue10collective6detail29Sm90TmaWarpSpecializedAdapterINS1H_15DefaultEpilogueISJ_SK_SK_NS1G_6thread17LinearCombinationISJ_Li1EffLNS1L_9ScaleType4KindE0ELNS_15FloatRoundStyleE2ESJ_EENS1_15EpilogueDefaultEEEEEvvEEEEvNT_6ParamsE,"",@"SHT_CUDA_INFO"
	.sectionflags	@""
	.align	4


	//----- nvinfo : EIATTR_CUDA_API_VERSION
	.align		4
        /*0000*/ 	.byte	0x04, 0x37
        /*0002*/ 	.short	(.L_21 - .L_20)
.L_20:
        /*0004*/ 	.word	0x00000082


	//----- nvinfo : EIATTR_KPARAM_INFO
	.align		4
.L_21:
        /*0008*/ 	.byte	0x04, 0x17
        /*000a*/ 	.short	(.L_23 - .L_22)
.L_22:
        /*000c*/ 	.word	0x00000000
        /*0010*/ 	.short	0x0000
        /*0012*/ 	.short	0x0070
        /*0014*/ 	.byte	0x00, 0xf0, 0x01, 0x10


	//----- nvinfo : EIATTR_SPARSE_MMA_MASK
	.align		4
.L_23:
        /*0018*/ 	.byte	0x03, 0x50
        /*001a*/ 	.short	0x0000


	//----- nvinfo : EIATTR_MAXREG_COUNT
	.align		4
        /*001c*/ 	.byte	0x03, 0x1b
        /*001e*/ 	.short	0x00a8


	//----- nvinfo : EIATTR_NUM_BARRIERS
	.align		4
        /*0020*/ 	.byte	0x02, 0x4c
        /*0022*/ 	.byte	0x01
	.zero		1


	//----- nvinfo : EIATTR_EXTERNS
	.align		4
        /*0024*/ 	.byte	0x04, 0x0f
        /*0026*/ 	.short	(.L_25 - .L_24)


	//   ....[0]....
	.align		4
.L_24:
        /*0028*/ 	.word	index@(__assertfail)


	//----- nvinfo : EIATTR_MERCURY_ISA_VERSION
	.align		4
.L_25:
        /*002c*/ 	.byte	0x03, 0x5f
        /*002e*/ 	.short	0x0101


	//----- nvinfo : EIATTR_INT_WARP_WIDE_INSTR_OFFSETS
	.align		4
        /*0030*/ 	.byte	0x04, 0x31
        /*0032*/ 	.short	(.L_27 - .L_26)


	//   ....[0]....
.L_26:
        /*0034*/ 	.word	0x00000460


	//   ....[1]....
        /*0038*/ 	.word	0x00000490


	//   ....[2]....
        /*003c*/ 	.word	0x00000570


	//----- nvinfo : EIATTR_COOP_GROUP_MASK_REGIDS
	.align		4
.L_27:
        /*0040*/ 	.byte	0x04, 0x29
        /*0042*/ 	.short	(.L_29 - .L_28)


	//   ....[0]....
.L_28:
        /*0044*/ 	.word	0xffffffff


	//   ....[1]....
        /*0048*/ 	.word	0xffffffff


	//   ....[2]....
        /*004c*/ 	.word	0xffffffff


	//   ....[3]....
        /*0050*/ 	.word	0xffffffff


	//   ....[4]....
        /*0054*/ 	.word	0xffffffff


	//----- nvinfo : EIATTR_COOP_GROUP_INSTR_OFFSETS
	.align		4
.L_29:
        /*0058*/ 	.byte	0x04, 0x28
        /*005a*/ 	.short	(.L_31 - .L_30)


	//   ....[0]....
.L_30:
        /*005c*/ 	.word	0x00000060


	//   ....[1]....
        /*0060*/ 	.word	0x00000070


	//   ....[2]....
        /*0064*/ 	.word	0x00000130


	//   ....[3]....
        /*0068*/ 	.word	0x00000370


	//   ....[4]....
        /*006c*/ 	.word	0x00001020


	//----- nvinfo : EIATTR_REG_RECONFIG
	.align		4
.L_31:
        /*0070*/ 	.byte	0x01, 0x54
	.zero		2


	//----- nvinfo : EIATTR_SYSCALL_OFFSETS
	.align		4
        /*0074*/ 	.byte	0x04, 0x46
        /*0076*/ 	.short	(.L_33 - .L_32)


	//   ....[0]....
.L_32:
        /*0078*/ 	.word	0x000011e0


	//----- nvinfo : EIATTR_MBARRIER_INSTR_OFFSETS
	.align		4
.L_33:
        /*007c*/ 	.byte	0x04, 0x39
        /*007e*/ 	.short	(.L_35 - .L_34)


	//   ....[0]....
.L_34:
        /*0080*/ 	.word	0x00000250
        /*0084*/ 	.word	0x000000ff
        /*0088*/ 	.word	0x00000000
        /*008c*/ 	.short	0x0100
        /*008e*/ 	.byte	0x08
	.zero		1


	//   ....[1]....
        /*0090*/ 	.word	0x00000260
        /*0094*/ 	.word	0x000000ff
        /*0098*/ 	.word	0x00000040
        /*009c*/ 	.short	0x0100
        /*009e*/ 	.byte	0x08
	.zero		1


	//   ....[2]....
        /*00a0*/ 	.word	0x00000270
        /*00a4*/ 	.word	0x000000ff
        /*00a8*/ 	.word	0x00000008
        /*00ac*/ 	.short	0x0100
        /*00ae*/ 	.byte	0x08
	.zero		1


	//   ....[3]....
        /*00b0*/ 	.word	0x00000280
        /*00b4*/ 	.word	0x000000ff
        /*00b8*/ 	.word	0x00000048
        /*00bc*/ 	.short	0x0100
        /*00be*/ 	.byte	0x08
	.zero		1


	//   ....[4]....
        /*00c0*/ 	.word	0x00000290
        /*00c4*/ 	.word	0x000000ff
        /*00c8*/ 	.word	0x00000010
        /*00cc*/ 	.short	0x0100
        /*00ce*/ 	.byte	0x08
	.zero		1


	//   ....[5]....
        /*00d0*/ 	.word	0x000002a0
        /*00d4*/ 	.word	0x000000ff
        /*00d8*/ 	.word	0x00000050
        /*00dc*/ 	.short	0x0100
        /*00de*/ 	.byte	0x08
	.zero		1


	//   ....[6]....
        /*00e0*/ 	.word	0x000002b0
        /*00e4*/ 	.word	0x000000ff
        /*00e8*/ 	.word	0x00000018
        /*00ec*/ 	.short	0x0100
        /*00ee*/ 	.byte	0x08
	.zero		1


	//   ....[7]....
        /*00f0*/ 	.word	0x000002c0
        /*00f4*/ 	.word	0x000000ff
        /*00f8*/ 	.word	0x00000058
        /*00fc*/ 	.short	0x0100
        /*00fe*/ 	.byte	0x08
	.zero		1


	//   ....[8]....
        /*0100*/ 	.word	0x000002d0
        /*0104*/ 	.word	0x000000ff
        /*0108*/ 	.word	0x00000020
        /*010c*/ 	.short	0x0100
        /*010e*/ 	.byte	0x08
	.zero		1


	//   ....[9]....
        /*0110*/ 	.word	0x000002e0
        /*0114*/ 	.word	0x000000ff
        /*0118*/ 	.word	0x00000060
        /*011c*/ 	.short	0x0100
        /*011e*/ 	.byte	0x08
	.zero		1


	//   ....[10]....
        /*0120*/ 	.word	0x000002f0
        /*0124*/ 	.word	0x000000ff
        /*0128*/ 	.word	0x00000028
        /*012c*/ 	.short	0x0100
        /*012e*/ 	.byte	0x08
	.zero		1


	//   ....[11]....
        /*0130*/ 	.word	0x00000300
        /*0134*/ 	.word	0x000000ff
        /*0138*/ 	.word	0x00000068
        /*013c*/ 	.short	0x0100
        /*013e*/ 	.byte	0x08
	.zero		1


	//   ....[12]....
        /*0140*/ 	.word	0x00000310
        /*0144*/ 	.word	0x000000ff
        /*0148*/ 	.word	0x00000030
        /*014c*/ 	.short	0x0100
        /*014e*/ 	.byte	0x08
	.zero		1


	//   ....[13]....
        /*0150*/ 	.word	0x00000320
        /*0154*/ 	.word	0x000000ff
        /*0158*/ 	.word	0x00000070
        /*015c*/ 	.short	0x0100
        /*015e*/ 	.byte	0x08
	.zero		1


	//   ....[14]....
        /*0160*/ 	.word	0x00000330
        /*0164*/ 	.word	0x000000ff
        /*0168*/ 	.word	0x00000038
        /*016c*/ 	.short	0x0100
        /*016e*/ 	.byte	0x08
	.zero		1


	//   ....[15]....
        /*0170*/ 	.word	0x00000340
        /*0174*/ 	.word	0x000000ff
        /*0178*/ 	.word	0x00000078
        /*017c*/ 	.short	0x0100
        /*017e*/ 	.byte	0x08
	.zero		1


	//   ....[16]....
        /*0180*/ 	.word	0x000005e0
        /*0184*/ 	.word	0x000000ff
        /*0188*/ 	.word	0x00000090
        /*018c*/ 	.short	0x0100
        /*018e*/ 	.byte	0x06
	.zero		1


	//   ....[17]....
        /*0190*/ 	.word	0x00000640
        /*0194*/ 	.word	0x000000ff
        /*0198*/ 	.word	0x00000098
        /*019c*/ 	.short	0x0100
        /*019e*/ 	.byte	0x06
	.zero		1


	//   ....[18]....
        /*01a0*/ 	.word	0x00001260
        /*01a4*/ 	.word	0x00000003
        /*01a8*/ 	.word	0x00000000
        /*01ac*/ 	.short	0x010a
        /*01ae*/ 	.byte	0x3f
	.zero		1


	//   ....[19]....
        /*01b0*/ 	.word	0x000012a0
        /*01b4*/ 	.word	0x00000003
        /*01b8*/ 	.word	0x00000000
        /*01bc*/ 	.short	0x010a
        /*01be*/ 	.byte	0x3f
	.zero		1


	//   ....[20]....
        /*01c0*/ 	.word	0x000016c0
        /*01c4*/ 	.word	0x000000ff
        /*01c8*/ 	.word	0x00000000
        /*01cc*/ 	.short	0x010a
        /*01ce*/ 	.byte	0x08
	.zero		1


	//   ....[21]....
        /*01d0*/ 	.word	0x00001700
        /*01d4*/ 	.word	0x000000ff
        /*01d8*/ 	.word	0x00000000
        /*01dc*/ 	.short	0x010a
        /*01de*/ 	.byte	0x08
	.zero		1


	//   ....[22]....
        /*01e0*/ 	.word	0x00001a00
        /*01e4*/ 	.word	0x000000ff
        /*01e8*/ 	.word	0x00000000
        /*01ec*/ 	.short	0x0101
        /*01ee*/ 	.byte	0x08
	.zero		1


	//   ....[23]....
        /*01f0*/ 	.word	0x00001ba0
        /*01f4*/ 	.word	0x000000ff
        /*01f8*/ 	.word	0x00000000
        /*01fc*/ 	.short	0x0101
        /*01fe*/ 	.byte	0x04
	.zero		1


	//   ....[24]....
        /*0200*/ 	.word	0x0000a320
        /*0204*/ 	.word	0x0000000c
        /*0208*/ 	.word	0x00000040
        /*020c*/ 	.short	0x010a
        /*020e*/ 	.byte	0x3f
	.zero		1


	//   ....[25]....
        /*0210*/ 	.word	0x0000a6e0
        /*0214*/ 	.word	0x00000005
        /*0218*/ 	.word	0x00000098
        /*021c*/ 	.short	0x0101
        /*021e*/ 	.byte	0x3f
	.zero		1


	//   ....[26]....
        /*0220*/ 	.word	0x0000ade0
        /*0224*/ 	.word	0x00000007
        /*0228*/ 	.word	0x00000000
        /*022c*/ 	.short	0x010a
        /*022e*/ 	.byte	0x3f
	.zero		1


	//   ....[27]....
        /*0230*/ 	.word	0x0000ae60
        /*0234*/ 	.word	0x00000006
        /*0238*/ 	.word	0x00000000
        /*023c*/ 	.short	0x010a
        /*023e*/ 	.byte	0x3f
	.zero		1


	//   ....[28]....
        /*0240*/ 	.word	0x0000aef0
        /*0244*/ 	.word	0x00000007
        /*0248*/ 	.word	0x00000000
        /*024c*/ 	.short	0x010a
        /*024e*/ 	.byte	0x3f
	.zero		1


	//   ....[29]....
        /*0250*/ 	.word	0x0000af80
        /*0254*/ 	.word	0x00000006
        /*0258*/ 	.word	0x00000000
        /*025c*/ 	.short	0x010a
        /*025e*/ 	.byte	0x3f
	.zero		1


	//   ....[30]....
        /*0260*/ 	.word	0x0000b010
        /*0264*/ 	.word	0x00000007
        /*0268*/ 	.word	0x00000000
        /*026c*/ 	.short	0x010a
        /*026e*/ 	.byte	0x3f
	.zero		1


	//   ....[31]....
        /*0270*/ 	.word	0x0000b0a0
        /*0274*/ 	.word	0x00000006
        /*0278*/ 	.word	0x00000000
        /*027c*/ 	.short	0x010a
        /*027e*/ 	.byte	0x3f
	.zero		1


	//   ....[32]....
        /*0280*/ 	.word	0x0000b130
        /*0284*/ 	.word	0x00000007
        /*0288*/ 	.word	0x00000000
        /*028c*/ 	.short	0x010a
        /*028e*/ 	.byte	0x3f
	.zero		1


	//   ....[33]....
        /*0290*/ 	.word	0x0000b1c0
        /*0294*/ 	.word	0x00000005
        /*0298*/ 	.word	0x00000000
        /*029c*/ 	.short	0x010a
        /*029e*/ 	.byte	0x3f
	.zero		1


	//   ....[34]....
        /*02a0*/ 	.word	0x0000b220
        /*02a4*/ 	.word	0x00000003
        /*02a8*/ 	.word	0x00000000
        /*02ac*/ 	.short	0x010a
        /*02ae*/ 	.byte	0x3f
	.zero		1


	//   ....[35]....
        /*02b0*/ 	.word	0x0000b280
        /*02b4*/ 	.word	0x00000005
        /*02b8*/ 	.word	0x00000000
        /*02bc*/ 	.short	0x010a
        /*02be*/ 	.byte	0x3f
	.zero		1


	//   ....[36]....
        /*02c0*/ 	.word	0x0000b350
        /*02c4*/ 	.word	0x0000000c
        /*02c8*/ 	.word	0x00000040
        /*02cc*/ 	.short	0x010a
        /*02ce*/ 	.byte	0x3f
	.zero		1


	//   ....[37]....
        /*02d0*/ 	.word	0x0000b420
        /*02d4*/ 	.word	0x00000007
        /*02d8*/ 	.word	0x00000000
        /*02dc*/ 	.short	0x010a
        /*02de*/ 	.byte	0x3f
	.zero		1


	//   ....[38]....
        /*02e0*/ 	.word	0x0000b470
        /*02e4*/ 	.word	0x00000006
        /*02e8*/ 	.word	0x00000000
        /*02ec*/ 	.short	0x010a
        /*02ee*/ 	.byte	0x3f
	.zero		1


	//   ....[39]....
        /*02f0*/ 	.word	0x0000b4c0
        /*02f4*/ 	.word	0x00000007
        /*02f8*/ 	.word	0x00000000
        /*02fc*/ 	.short	0x010a
        /*02fe*/ 	.byte	0x3f
	.zero		1


	//   ....[40]....
        /*0300*/ 	.word	0x0000b510
        /*0304*/ 	.word	0x00000006
        /*0308*/ 	.word	0x00000000
        /*030c*/ 	.short	0x010a
        /*030e*/ 	.byte	0x3f
	.zero		1


	//   ....[41]....
        /*0310*/ 	.word	0x0000b560
        /*0314*/ 	.word	0x00000007
        /*0318*/ 	.word	0x00000000
        /*031c*/ 	.short	0x010a
        /*031e*/ 	.byte	0x3f
	.zero		1


	//   ....[42]....
        /*0320*/ 	.word	0x0000b5b0
        /*0324*/ 	.word	0x00000006
        /*0328*/ 	.word	0x00000000
        /*032c*/ 	.short	0x010a
        /*032e*/ 	.byte	0x3f
	.zero		1


	//   ....[43]....
        /*0330*/ 	.word	0x0000b600
        /*0334*/ 	.word	0x00000007
        /*0338*/ 	.word	0x00000000
        /*033c*/ 	.short	0x010a
        /*033e*/ 	.byte	0x3f
	.zero		1


	//----- nvinfo : EIATTR_NUM_MBARRIERS
	.align		4
.L_35:
        /*0340*/ 	.byte	0x03, 0x38
        /*0342*/ 	.short	0x0012


	//----- nvinfo : EIATTR_EXIT_INSTR_OFFSETS
	.align		4
        /*0344*/ 	.byte	0x04, 0x1c
        /*0346*/ 	.short	(.L_37 - .L_36)


	//   ....[0]....
.L_36:
        /*0348*/ 	.word	0x00000690


	//   ....[1]....
        /*034c*/ 	.word	0x00000f50


	//   ....[2]....
        /*0350*/ 	.word	0x00009990


	//   ....[3]....
        /*0354*/ 	.word	0x00009fc0


	//   ....[4]....
        /*0358*/ 	.word	0x0000b210


	//----- nvinfo : EIATTR_MAX_THREADS
	.align		4
.L_37:
        /*035c*/ 	.byte	0x04, 0x05
        /*035e*/ 	.short	(.L_39 - .L_38)
.L_38:
        /*0360*/ 	.word	0x00000180
        /*0364*/ 	.word	0x00000001
        /*0368*/ 	.word	0x00000001


	//----- nvinfo : EIATTR_CRS_STACK_SIZE
	.align		4
.L_39:
        /*036c*/ 	.byte	0x04, 0x1e
        /*036e*/ 	.short	(.L_41 - .L_40)
.L_40:
        /*0370*/ 	.word	0x00000000


	//----- nvinfo : EIATTR_CBANK_PARAM_SIZE
	.align		4
.L_41:
        /*0374*/ 	.byte	0x03, 0x19
        /*0376*/ 	.short	0x0470


	//----- nvinfo : EIATTR_PARAM_CBANK
	.align		4
        /*0378*/ 	.byte	0x04, 0x0a
        /*037a*/ 	.short	(.L_43 - .L_42)
	.align		4
.L_42:
        /*037c*/ 	.word	index@(.nv.constant0._ZN7cutlass13device_kernelINS_4gemm6kernel13GemmUniversalIN4cute5tupleIJiiiiEEENS1_10collective13CollectiveMmaINS1_34MainloopSm90TmaGmmaWarpSpecializedILi8ENS5_IJNS4_1CILi1EEESB_SB_EEENS1_35KernelTmaWarpSpecializedCooperativeEEENS5_IJNSA_ILi384EEENSA_ILi64EEENSA_ILi32EEEEEENS_10bfloat16_tENS5_IJlSB_lEEESJ_SK_NS4_8TiledMMAINS4_8MMA_AtomIJNS4_4SM904GMMA27MMA_64x64x16_F32BF16BF16_SSILNSO_5MajorE0ELSQ_0ELNSO_7ScaleInE1ELSR_1EEEEEENS4_6LayoutINS5_IJNSA_ILi2EEESB_SB_EEENS5_IJSB_NSA_ILi0EEESX_EEEEENS5_IJNS4_10UnderscoreES10_S10_EEEEENS4_13SM90_TMA_LOADENS4_14ComposedLayoutINS4_7SwizzleILi2ELi4ELi3EEENS4_18smem_ptr_flag_bitsILi16EEENSU_INS5_IJNSA_ILi8EEESH_EEENS5_IJSH_SB_EEEEEEEvNS4_8identityES13_S1D_vS1E_EENS_8epilogue10collective6detail29Sm90TmaWarpSpecializedAdapterINS1H_15DefaultEpilogueISJ_SK_SK_NS1G_6thread17LinearCombinationISJ_Li1EffLNS1L_9ScaleType4KindE0ELNS_15FloatRoundStyleE2ESJ_EENS1_15EpilogueDefaultEEEEEvvEEEEvNT_6ParamsE)
        /*0380*/ 	.short	0x0210
        /*0382*/ 	.short	0x0470


	//----- nvinfo : EIATTR_SW_WAR
	.align		4
.L_43:
        /*0384*/ 	.byte	0x04, 0x36
        /*0386*/ 	.short	(.L_45 - .L_44)
.L_44:
        /*0388*/ 	.word	0x00000008
.L_45:


//--------------------- .nv.callgraph             --------------------------
	.section	.nv.callgraph,"",@"SHT_CUDA_CALLGRAPH"
	.align	4
	.sectionentsize	8
	.align		4
        /*0000*/ 	.word	0x00000000
	.align		4
        /*0004*/ 	.word	0xffffffff
	.align		4
        /*0008*/ 	.word	index@(_ZN7cutlass13device_kernelINS_4gemm6kernel13GemmUniversalIN4cute5tupleIJiiiiEEENS1_10collective13CollectiveMmaINS1_34MainloopSm90TmaGmmaWarpSpecializedILi8ENS5_IJNS4_1CILi1EEESB_SB_EEENS1_35KernelTmaWarpSpecializedCooperativeEEENS5_IJNSA_ILi384EEENSA_ILi64EEENSA_ILi32EEEEEENS_10bfloat16_tENS5_IJlSB_lEEESJ_SK_NS4_8TiledMMAINS4_8MMA_AtomIJNS4_4SM904GMMA27MMA_64x64x16_F32BF16BF16_SSILNSO_5MajorE0ELSQ_0ELNSO_7ScaleInE1ELSR_1EEEEEENS4_6LayoutINS5_IJNSA_ILi2EEESB_SB_EEENS5_IJSB_NSA_ILi0EEESX_EEEEENS5_IJNS4_10UnderscoreES10_S10_EEEEENS4_13SM90_TMA_LOADENS4_14ComposedLayoutINS4_7SwizzleILi2ELi4ELi3EEENS4_18smem_ptr_flag_bitsILi16EEENSU_INS5_IJNSA_ILi8EEESH_EEENS5_IJSH_SB_EEEEEEEvNS4_8identityES13_S1D_vS1E_EENS_8epilogue10collective6detail29Sm90TmaWarpSpecializedAdapterINS1H_15DefaultEpilogueISJ_SK_SK_NS1G_6thread17LinearCombinationISJ_Li1EffLNS1L_9ScaleType4KindE0ELNS_15FloatRoundStyleE2ESJ_EENS1_15EpilogueDefaultEEEEEvvEEEEvNT_6ParamsE)
	.align		4
        /*000c*/ 	.word	index@(__assertfail)
	.align		4
        /*0010*/ 	.word	0x00000000
	.align		4
        /*0014*/ 	.word	0xfffffffe
	.align		4
        /*0018*/ 	.word	0x00000000
	.align		4
        /*001c*/ 	.word	0xfffffffd
	.align		4
        /*0020*/ 	.word	0x00000000
	.align		4
        /*0024*/ 	.word	0xfffffffc


//--------------------- .nv.constant4             --------------------------
	.section	.nv.constant4,"a",@progbits
	.align	8
	.align		8
.nv.constant4:
        /*0000*/ 	.dword	__assertfail
	.align		8
        /*0008*/ 	.dword	__unnamed_1
	.align		8
        /*0010*/ 	.dword	_ZN39_INTERNAL_00c21897_4_k_cu_71831a6e_35444cuda3std3__45__cpo5beginE
	.align		8
        /*0018*/ 	.dword	_ZN39_INTERNAL_00c21897_4_k_cu_71831a6e_35444cuda3std3__45__cpo3endE
	.align		8
        /*0020*/ 	.dword	_ZN39_INTERNAL_00c21897_4_k_cu_71831a6e_35444cuda3std3__45__cpo6cbeginE
	.align		8
        /*0028*/ 	.dword	_ZN39_INTERNAL_00c21897_4_k_cu_71831a6e_35444cuda3std3__45__cpo4cendE
	.align		8
        /*0030*/ 	.dword	_ZN39_INTERNAL_00c21897_4_k_cu_71831a6e_35444cuda3std3__441_GLOBAL__N__00c21897_4_k_cu_71831a6e_35446ignoreE
	.align		8
        /*0038*/ 	.dword	_ZN39_INTERNAL_00c21897_4_k_cu_71831a6e_35444cuda3std3__419piecewise_constructE
	.align		8
        /*0040*/ 	.dword	_ZN39_INTERNAL_00c21897_4_k_cu_71831a6e_35444cuda3std3__48in_placeE
	.align		8
        /*0048*/ 	.dword	_ZN39_INTERNAL_00c21897_4_k_cu_71831a6e_35444cuda3std6ranges3__45__cpo4swapE
	.align		8
        /*0050*/ 	.dword	_ZN39_INTERNAL_00c21897_4_k_cu_71831a6e_35444cuda3std6ranges3__45__cpo9iter_moveE
	.align		8
        /*0058*/ 	.dword	_ZN39_INTERNAL_00c21897_4_k_cu_71831a6e_35444cute7productE
	.align		8
        /*0060*/ 	.dword	_ZN39_INTERNAL_00c21897_4_k_cu_71831a6e_35444cute1_E
	.align		8
        /*0068*/ 	.dword	$str$22
	.align		8
        /*0070*/ 	.dword	$str$23


//--------------------- .text._ZN7cutlass13device_kernelINS_4gemm6kernel13GemmUniversalIN4cute5tupleIJiiiiEEENS1_10collective13CollectiveMmaINS1_34MainloopSm90TmaGmmaWarpSpecializedILi8ENS5_IJNS4_1CILi1EEESB_SB_EEENS1_35KernelTmaWarpSpecializedCooperativeEEENS5_IJNSA_ILi384EEENSA_ILi64EEENSA_ILi32EEEEEENS_10bfloat16_tENS5_IJlSB_lEEESJ_SK_NS4_8TiledMMAINS4_8MMA_AtomIJNS4_4SM904GMMA27MMA_64x64x16_F32BF16BF16_SSILNSO_5MajorE0ELSQ_0ELNSO_7ScaleInE1ELSR_1EEEEEENS4_6LayoutINS5_IJNSA_ILi2EEESB_SB_EEENS5_IJSB_NSA_ILi0EEESX_EEEEENS5_IJNS4_10UnderscoreES10_S10_EEEEENS4_13SM90_TMA_LOADENS4_14ComposedLayoutINS4_7SwizzleILi2ELi4ELi3EEENS4_18smem_ptr_flag_bitsILi16EEENSU_INS5_IJNSA_ILi8EEESH_EEENS5_IJSH_SB_EEEEEEEvNS4_8identityES13_S1D_vS1E_EENS_8epilogue10collective6detail29Sm90TmaWarpSpecializedAdapterINS1H_15DefaultEpilogueISJ_SK_SK_NS1G_6thread17LinearCombinationISJ_Li1EffLNS1L_9ScaleType4KindE0ELNS_15FloatRoundStyleE2ESJ_EENS1_15EpilogueDefaultEEEEEvvEEEEvNT_6ParamsE --------------------------
	.section	.text._ZN7cutlass13device_kernelINS_4gemm6kernel13GemmUniversalIN4cute5tupleIJiiiiEEENS1_10collective13CollectiveMmaINS1_34MainloopSm90TmaGmmaWarpSpecializedILi8ENS5_IJNS4_1CILi1EEESB_SB_EEENS1_35KernelTmaWarpSpecializedCooperativeEEENS5_IJNSA_ILi384EEENSA_ILi64EEENSA_ILi32EEEEEENS_10bfloat16_tENS5_IJlSB_lEEESJ_SK_NS4_8TiledMMAINS4_8MMA_AtomIJNS4_4SM904GMMA27MMA_64x64x16_F32BF16BF16_SSILNSO_5MajorE0ELSQ_0ELNSO_7ScaleInE1ELSR_1EEEEEENS4_6LayoutINS5_IJNSA_ILi2EEESB_SB_EEENS5_IJSB_NSA_ILi0EEESX_EEEEENS5_IJNS4_10UnderscoreES10_S10_EEEEENS4_13SM90_TMA_LOADENS4_14ComposedLayoutINS4_7SwizzleILi2ELi4ELi3EEENS4_18smem_ptr_flag_bitsILi16EEENSU_INS5_IJNSA_ILi8EEESH_EEENS5_IJSH_SB_EEEEEEEvNS4_8identityES13_S1D_vS1E_EENS_8epilogue10collective6detail29Sm90TmaWarpSpecializedAdapterINS1H_15DefaultEpilogueISJ_SK_SK_NS1G_6thread17LinearCombinationISJ_Li1EffLNS1L_9ScaleType4KindE0ELNS_15FloatRoundStyleE2ESJ_EENS1_15EpilogueDefaultEEEEEvvEEEEvNT_6ParamsE,"ax",@progbits
	.align	128
.text._ZN7cutlass13device_kernelINS_4gemm6kernel13GemmUniversalIN4cute5tupleIJiiiiEEENS1_10collective13CollectiveMmaINS1_34MainloopSm90TmaGmmaWarpSpecializedILi8ENS5_IJNS4_1CILi1EEESB_SB_EEENS1_35KernelTmaWarpSpecializedCooperativeEEENS5_IJNSA_ILi384EEENSA_ILi64EEENSA_ILi32EEEEEENS_10bfloat16_tENS5_IJlSB_lEEESJ_SK_NS4_8TiledMMAINS4_8MMA_AtomIJNS4_4SM904GMMA27MMA_64x64x16_F32BF16BF16_SSILNSO_5MajorE0ELSQ_0ELNSO_7ScaleInE1ELSR_1EEEEEENS4_6LayoutINS5_IJNSA_ILi2EEESB_SB_EEENS5_IJSB_NSA_ILi0EEESX_EEEEENS5_IJNS4_10UnderscoreES10_S10_EEEEENS4_13SM90_TMA_LOADENS4_14ComposedLayoutINS4_7SwizzleILi2ELi4ELi3EEENS4_18smem_ptr_flag_bitsILi16EEENSU_INS5_IJNSA_ILi8EEESH_EEENS5_IJSH_SB_EEEEEEEvNS4_8identityES13_S1D_vS1E_EENS_8epilogue10collective6detail29Sm90TmaWarpSpecializedAdapterINS1H_15DefaultEpilogueISJ_SK_SK_NS1G_6thread17LinearCombinationISJ_Li1EffLNS1L_9ScaleType4KindE0ELNS_15FloatRoundStyleE2ESJ_EENS1_15EpilogueDefaultEEEEEvvEEEEvNT_6ParamsE:
        .type           _ZN7cutlass13device_kernelINS_4gemm6kernel13GemmUniversalIN4cute5tupleIJiiiiEEENS1_10collective13CollectiveMmaINS1_34MainloopSm90TmaGmmaWarpSpecializedILi8ENS5_IJNS4_1CILi1EEESB_SB_EEENS1_35KernelTmaWarpSpecializedCooperativeEEENS5_IJNSA_ILi384EEENSA_ILi64EEENSA_ILi32EEEEEENS_10bfloat16_tENS5_IJlSB_lEEESJ_SK_NS4_8TiledMMAINS4_8MMA_AtomIJNS4_4SM904GMMA27MMA_64x64x16_F32BF16BF16_SSILNSO_5MajorE0ELSQ_0ELNSO_7ScaleInE1ELSR_1EEEEEENS4_6LayoutINS5_IJNSA_ILi2EEESB_SB_EEENS5_IJSB_NSA_ILi0EEESX_EEEEENS5_IJNS4_10UnderscoreES10_S10_EEEEENS4_13SM90_TMA_LOADENS4_14ComposedLayoutINS4_7SwizzleILi2ELi4ELi3EEENS4_18smem_ptr_flag_bitsILi16EEENSU_INS5_IJNSA_ILi8EEESH_EEENS5_IJSH_SB_EEEEEEEvNS4_8identityES13_S1D_vS1E_EENS_8epilogue10collective6detail29Sm90TmaWarpSpecializedAdapterINS1H_15DefaultEpilogueISJ_SK_SK_NS1G_6thread17LinearCombinationISJ_Li1EffLNS1L_9ScaleType4KindE0ELNS_15FloatRoundStyleE2ESJ_EENS1_15EpilogueDefaultEEEEEvvEEEEvNT_6ParamsE,@function
        .size           _ZN7cutlass13device_kernelINS_4gemm6kernel13GemmUniversalIN4cute5tupleIJiiiiEEENS1_10collective13CollectiveMmaINS1_34MainloopSm90TmaGmmaWarpSpecializedILi8ENS5_IJNS4_1CILi1EEESB_SB_EEENS1_35KernelTmaWarpSpecializedCooperativeEEENS5_IJNSA_ILi384EEENSA_ILi64EEENSA_ILi32EEEEEENS_10bfloat16_tENS5_IJlSB_lEEESJ_SK_NS4_8TiledMMAINS4_8MMA_AtomIJNS4_4SM904GMMA27MMA_64x64x16_F32BF16BF16_SSILNSO_5MajorE0ELSQ_0ELNSO_7ScaleInE1ELSR_1EEEEEENS4_6LayoutINS5_IJNSA_ILi2EEESB_SB_EEENS5_IJSB_NSA_ILi0EEESX_EEEEENS5_IJNS4_10UnderscoreES10_S10_EEEEENS4_13SM90_TMA_LOADENS4_14ComposedLayoutINS4_7SwizzleILi2ELi4ELi3EEENS4_18smem_ptr_flag_bitsILi16EEENSU_INS5_IJNSA_ILi8EEESH_EEENS5_IJSH_SB_EEEEEEEvNS4_8identityES13_S1D_vS1E_EENS_8epilogue10collective6detail29Sm90TmaWarpSpecializedAdapterINS1H_15DefaultEpilogueISJ_SK_SK_NS1G_6thread17LinearCombinationISJ_Li1EffLNS1L_9ScaleType4KindE0ELNS_15FloatRoundStyleE2ESJ_EENS1_15EpilogueDefaultEEEEEvvEEEEvNT_6ParamsE,(.L_x_235 - _ZN7cutlass13device_kernelINS_4gemm6kernel13GemmUniversalIN4cute5tupleIJiiiiEEENS1_10collective13CollectiveMmaINS1_34MainloopSm90TmaGmmaWarpSpecializedILi8ENS5_IJNS4_1CILi1EEESB_SB_EEENS1_35KernelTmaWarpSpecializedCooperativeEEENS5_IJNSA_ILi384EEENSA_ILi64EEENSA_ILi32EEEEEENS_10bfloat16_tENS5_IJlSB_lEEESJ_SK_NS4_8TiledMMAINS4_8MMA_AtomIJNS4_4SM904GMMA27MMA_64x64x16_F32BF16BF16_SSILNSO_5MajorE0ELSQ_0ELNSO_7ScaleInE1ELSR_1EEEEEENS4_6LayoutINS5_IJNSA_ILi2EEESB_SB_EEENS5_IJSB_NSA_ILi0EEESX_EEEEENS5_IJNS4_10UnderscoreES10_S10_EEEEENS4_13SM90_TMA_LOADENS4_14ComposedLayoutINS4_7SwizzleILi2ELi4ELi3EEENS4_18smem_ptr_flag_bitsILi16EEENSU_INS5_IJNSA_ILi8EEESH_EEENS5_IJSH_SB_EEEEEEEvNS4_8identityES13_S1D_vS1E_EENS_8epilogue10collective6detail29Sm90TmaWarpSpecializedAdapterINS1H_15DefaultEpilogueISJ_SK_SK_NS1G_6thread17LinearCombinationISJ_Li1EffLNS1L_9ScaleType4KindE0ELNS_15FloatRoundStyleE2ESJ_EENS1_15EpilogueDefaultEEEEEvvEEEEvNT_6ParamsE)
        .other          _ZN7cutlass13device_kernelINS_4gemm6kernel13GemmUniversalIN4cute5tupleIJiiiiEEENS1_10collective13CollectiveMmaINS1_34MainloopSm90TmaGmmaWarpSpecializedILi8ENS5_IJNS4_1CILi1EEESB_SB_EEENS1_35KernelTmaWarpSpecializedCooperativeEEENS5_IJNSA_ILi384EEENSA_ILi64EEENSA_ILi32EEEEEENS_10bfloat16_tENS5_IJlSB_lEEESJ_SK_NS4_8TiledMMAINS4_8MMA_AtomIJNS4_4SM904GMMA27MMA_64x64x16_F32BF16BF16_SSILNSO_5MajorE0ELSQ_0ELNSO_7ScaleInE1ELSR_1EEEEEENS4_6LayoutINS5_IJNSA_ILi2EEESB_SB_EEENS5_IJSB_NSA_ILi0EEESX_EEEEENS5_IJNS4_10UnderscoreES10_S10_EEEEENS4_13SM90_TMA_LOADENS4_14ComposedLayoutINS4_7SwizzleILi2ELi4ELi3EEENS4_18smem_ptr_flag_bitsILi16EEENSU_INS5_IJNSA_ILi8EEESH_EEENS5_IJSH_SB_EEEEEEEvNS4_8identityES13_S1D_vS1E_EENS_8epilogue10collective6detail29Sm90TmaWarpSpecializedAdapterINS1H_15DefaultEpilogueISJ_SK_SK_NS1G_6thread17LinearCombinationISJ_Li1EffLNS1L_9ScaleType4KindE0ELNS_15FloatRoundStyleE2ESJ_EENS1_15EpilogueDefaultEEEEEvvEEEEvNT_6ParamsE,@"STO_CUDA_ENTRY STV_DEFAULT"
_ZN7cutlass13device_kernelINS_4gemm6kernel13GemmUniversalIN4cute5tupleIJiiiiEEENS1_10collective13CollectiveMmaINS1_34MainloopSm90TmaGmmaWarpSpecializedILi8ENS5_IJNS4_1CILi1EEESB_SB_EEENS1_35KernelTmaWarpSpecializedCooperativeEEENS5_IJNSA_ILi384EEENSA_ILi64EEENSA_ILi32EEEEEENS_10bfloat16_tENS5_IJlSB_lEEESJ_SK_NS4_8TiledMMAINS4_8MMA_AtomIJNS4_4SM904GMMA27MMA_64x64x16_F32BF16BF16_SSILNSO_5MajorE0ELSQ_0ELNSO_7ScaleInE1ELSR_1EEEEEENS4_6LayoutINS5_IJNSA_ILi2EEESB_SB_EEENS5_IJSB_NSA_ILi0EEESX_EEEEENS5_IJNS4_10UnderscoreES10_S10_EEEEENS4_13SM90_TMA_LOADENS4_14ComposedLayoutINS4_7SwizzleILi2ELi4ELi3EEENS4_18smem_ptr_flag_bitsILi16EEENSU_INS5_IJNSA_ILi8EEESH_EEENS5_IJSH_SB_EEEEEEEvNS4_8identityES13_S1D_vS1E_EENS_8epilogue10collective6detail29Sm90TmaWarpSpecializedAdapterINS1H_15DefaultEpilogueISJ_SK_SK_NS1G_6thread17LinearCombinationISJ_Li1EffLNS1L_9ScaleType4KindE0ELNS_15FloatRoundStyleE2ESJ_EENS1_15EpilogueDefaultEEEEEvvEEEEvNT_6ParamsE:
[----:B------:R-:W0:Y:S01]  /*0000*/  LDC R1, c[0x0][0x28] ;  /* 0x00000a00ff017b82 */ /* 0x000e220000000800 */
[----:B------:R-:W1:Y:S01]  /*0010*/  S2R R18, SR_TID.X ;  /* 0x0000000000127919 */ /* 0x000e620000002100 */
[----:B------:R-:W-:Y:S01]  /*0020*/  ELECT P0, URZ, PT ;  /* 0x00000000003f782f */ /* 0x000fe20003800000 */
[----:B------:R-:W-:Y:S01]  /*0030*/  BSSY B0, `(.L_x_0) ;  /* 0x000000f000007945 */ /* 0x000fe20003800000 */
[--C-:B-1----:R-:W-:Y:S02]  /*0040*/  SHF.R.U32.HI R0, RZ, 0x5, R18.reuse ;  /* 0x00000005ff007819 */ /* 0x102fe40000011612 */
[----:B------:R-:W-:-:S03]  /*0050*/  SHF.R.U32.HI R22, RZ, 0x7, R18 ;  /* 0x00000007ff167819 */ /* 0x000fc60000011612 */
[----:B------:R-:W1:Y:S04]  /*0060*/  SHFL.IDX PT, R5, R0, RZ, 0x1f ;  /* 0x00001fff00057589 */ /* 0x000e6800000e0000 */
[----:B------:R2:W3:Y:S01]  /*0070*/  SHFL.IDX PT, R8, R22, RZ, 0x1f ;  /* 0x00001fff16087589 */ /* 0x0004e200000e0000 */
[----:B-1----:R-:W-:-:S13]  /*0080*/  ISETP.NE.OR P0, PT, R5, RZ, !P0 ;  /* 0x000000ff0500720c */ /* 0x002fda0004705670 */
[----:B0-23--:R-:W-:Y:S05]  /*0090*/  @P0 BRA `(.L_x_1) ;  /* 0x0000000000200947 */ /* 0x00dfea0003800000 */
[----:B------:R-:W-:Y:S02]  /*00a0*/  ULDC.64 UR4, c[0x0][0x198] ;  /* 0x0000660000047ab9 */ /* 0x000fe40000000a00 */
[----:B------:R-:W-:Y:S02]  /*00b0*/  UIADD3 UR6, UP0, UR4, 0xf0, URZ ;  /* 0x000000f004067890 */ /* 0x000fe4000ff1e03f */
[----:B------:R-:W-:Y:S02]  /*00c0*/  UIADD3 UR4, UP1, UR4, 0x1f0, URZ ;  /* 0x000001f004047890 */ /* 0x000fe4000ff3e03f */
[----:B------:R-:W-:Y:S02]  /*00d0*/  UIADD3.X UR7, URZ, UR5, URZ, UP0, !UPT ;  /* 0x000000053f077290 */ /* 0x000fe400087fe43f */
[----:B------:R-:W-:-:S07]  /*00e0*/  UIADD3.X UR5, URZ, UR5, URZ, UP1, !UPT ;  /* 0x000000053f057290 */ /* 0x000fce0008ffe43f */
[----:B------:R0:W-:Y:S02]  /*00f0*/  UTMACCTL.PF [UR6] ;  /* 0x00000000060079b9 */ /* 0x0001e40008040000 */
[----:B------:R0:W-:Y:S02]  /*0100*/  UTMACCTL.PF [UR4] ;  /* 0x00000000040079b9 */ /* 0x0001e40008040000 */
[----:B0-----:R-:W-:Y:S01]  /*0110*/  NOP ;  /* 0x0000000000007918 */ /* 0x001fe20000000000 */
.L_x_1:
[----:B------:R-:W-:Y:S05]  /*0120*/  BSYNC B0 ;  /* 0x0000000000007941 */ /* 0x000fea0003800000 */
.L_x_0:
[----:B------:R-:W0:Y:S02]  /*0130*/  SHFL.IDX PT, R2, R0, RZ, 0x1f ;  /* 0x00001fff00027589 */ /* 0x000e2400000e0000 */
[----:B0-----:R-:W-:-:S13]  /*0140*/  ISETP.NE.AND P0, PT, R2, RZ, PT ;  /* 0x000000ff0200720c */ /* 0x001fda0003f05270 */
[----:B------:R-:W-:Y:S05]  /*0150*/  @P0 BRA `(.L_x_2) ;  /* 0x0000000000840947 */ /* 0x000fea0003800000 */
[----:B------:R-:W-:Y:S01]  /*0160*/  ELECT P0, URZ, PT ;  /* 0x00000000003f782f */ /* 0x000fe20003800000 */
[----:B------:R-:W-:-:S12]  /*0170*/  BSSY B0, `(.L_x_2) ;  /* 0x000001f000007945 */ /* 0x000fd80003800000 */
[----:B------:R-:W-:Y:S05]  /*0180*/  @!P0 BRA `(.L_x_3) ;  /* 0x0000000000748947 */ /* 0x000fea0003800000 */
[----:B------:R-:W0:Y:S01]  /*0190*/  S2UR UR8, SR_CgaCtaId ;  /* 0x00000000000879c3 */ /* 0x000e220000008800 */
[----:B------:R-:W-:Y:S01]  /*01a0*/  UMOV UR4, 0x400 ;  /* 0x0000040000047882 */ /* 0x000fe20000000000 */
[----:B------:R-:W-:Y:S01]  /*01b0*/  UMOV UR5, 0x1 ;  /* 0x0000000100057882 */ /* 0x000fe20000000000 */
[----:B------:R-:W-:Y:S02]  /*01c0*/  UMOV UR6, 0x100 ;  /* 0x0000010000067882 */ /* 0x000fe40000000000 */
[----:B------:R-:W-:-:S04]  /*01d0*/  UIADD3 UR6, -UR6, 0x100000, URZ ;  /* 0x0010000006067890 */ /* 0x000fc8000fffe13f */
[----:B------:R-:W-:Y:S02]  /*01e0*/  USHF.L.U32 UR7, UR6, 0xb, URZ ;  /* 0x0000000b06077899 */ /* 0x000fe4000800063f */
[----:B------:R-:W-:Y:S02]  /*01f0*/  USHF.L.U32 UR6, UR6, 0x1, URZ ;  /* 0x0000000106067899 */ /* 0x000fe4000800063f */
[----:B0-----:R-:W-:Y:S02]  /*0200*/  ULEA UR8, UR8, UR4, 0x18 ;  /* 0x0000000408087291 */ /* 0x001fe4000f8ec03f */
[----:B------:R-:W-:-:S04]  /*0210*/  UIADD3 UR4, -UR5, 0x100000, URZ ;  /* 0x0010000005047890 */ /* 0x000fc8000fffe13f */
[----:B------:R-:W-:Y:S02]  /*0220*/  USHF.L.U32 UR5, UR4, 0xb, URZ ;  /* 0x0000000b04057899 */ /* 0x000fe4000800063f */
[----:B------:R-:W-:Y:S01]  /*0230*/  USHF.L.U32 UR4, UR4, 0x1, URZ ;  /* 0x0000000104047899 */ /* 0x000fe2000800063f */
[----:B------:R-:W0:Y:S11]  /*0240*/  FENCE.VIEW.ASYNC.S ;  /* 0x00000000000073c6 */ /* 0x000e360000000000 */
[----:B0-----:R0:W1:Y:S01]  /*0250*/  SYNCS.EXCH.64 URZ, [UR8], UR4 ;  /* 0x00000004083f75b2 */ /* 0x0010620008000100 */
[----:B------:R0:W2:Y:S01]  /*0260*/  SYNCS.EXCH.64 URZ, [UR8+0x40], UR6 ;  /* 0x00004006083f75b2 */ /* 0x0000a20008000100 */
[----:B------:R0:W3:Y:S01]  /*0270*/  SYNCS.EXCH.64 URZ, [UR8+0x8], UR4 ;  /* 0x00000804083f75b2 */ /* 0x0000e20008000100 */
[----:B------:R0:W4:Y:S01]  /*0280*/  SYNCS.EXCH.64 URZ, [UR8+0x48], UR6 ;  /* 0x00004806083f75b2 */ /* 0x0001220008000100 */
[----:B------:R0:W0:Y:S01]  /*0290*/  SYNCS.EXCH.64 URZ, [UR8+0x10], UR4 ;  /* 0x00001004083f75b2 */ /* 0x0000220008000100 */
        /* <DEDUP_REMOVED lines=11> */
[----:B------:R-:W-:Y:S01]  /*0350*/  NOP ;  /* 0x0000000000007918 */ /* 0x000fe20000000000 */
.L_x_3:
[----:B0-----:R-:W-:Y:S05]  /*0360*/  BSYNC B0 ;  /* 0x0000000000007941 */ /* 0x001fea0003800000 */
.L_x_2:
[----:B------:R-:W0:Y:S01]  /*0370*/  SHFL.IDX PT, R0, R0, RZ, 0x1f ;  /* 0x00001fff00007589 */ /* 0x000e2200000e0000 */
[----:B------:R-:W-:Y:S01]  /*0380*/  ELECT P0, URZ, PT ;  /* 0x00000000003f782f */ /* 0x000fe20003800000 */
[----:B------:R-:W5:Y:S01]  /*0390*/  LDC R2, c[0x0][0x65c] ;  /* 0x00019700ff027b82 */ /* 0x000f620000000800 */
[----:B------:R-:W-:Y:S01]  /*03a0*/  SHF.R.S32.HI R6, RZ, 0x1f, R5 ;  /* 0x0000001fff067819 */ /* 0x000fe20000011405 */
[----:B------:R-:W1:Y:S01]  /*03b0*/  S2R R3, SR_CTAID.Y ;  /* 0x0000000000037919 */ /* 0x000e620000002600 */
[----:B------:R-:W-:Y:S01]  /*03c0*/  UMOV UR4, 0x20 ;  /* 0x0000002000047882 */ /* 0x000fe20000000000 */
[----:B------:R-:W-:Y:S01]  /*03d0*/  ISETP.NE.AND P2, PT, R8, RZ, PT ;  /* 0x000000ff0800720c */ /* 0x000fe20003f45270 */
[----:B------:R-:W-:Y:S01]  /*03e0*/  NOP ;  /* 0x0000000000007918 */ /* 0x000fe20000000000 */
[----:B------:R-:W2:Y:S01]  /*03f0*/  S2R R4, SR_CTAID.X ;  /* 0x0000000000047919 */ /* 0x000ea20000002500 */
[----:B------:R-:W-:Y:S01]  /*0400*/  LEA.HI R6, R6, R5, RZ, 0x2 ;  /* 0x0000000506067211 */ /* 0x000fe200078f10ff */
[----:B------:R-:W-:Y:S01]  /*0410*/  NOP ;  /* 0x0000000000007918 */ /* 0x000fe20000000000 */
[----:B0-----:R-:W-:-:S02]  /*0420*/  ISETP.NE.OR P0, PT, R0, RZ, !P0 ;  /* 0x000000ff0000720c */ /* 0x001fc40004705670 */
[----:B-----5:R-:W-:-:S04]  /*0430*/  ISETP.NE.AND P3, PT, R2, 0x1, PT ;  /* 0x000000010200780c */ /* 0x020fc80003f65270 */
[----:B------:R-:W-:Y:S02]  /*0440*/  P2R R0, PR, RZ, 0x8 ;  /* 0x00000008ff007803 */ /* 0x000fe40000000000 */
[----:B------:R-:W-:-:S05]  /*0450*/  LOP3.LUT R0, R6, 0xfffffffc, RZ, 0xc0, !PT ;  /* 0xfffffffc06007812 */ /* 0x000fca00078ec0ff */
[----:B------:R-:W-:Y:S01]  /*0460*/  VOTEU.ALL UP0, P0 ;  /* 0x00000000003f7886 */ /* 0x000fe20000000000 */
[----:B------:R-:W-:Y:S01]  /*0470*/  IMAD.IADD R0, R5, 0x1, -R0 ;  /* 0x0000000105007824 */ /* 0x000fe200078e0a00 */
[----:B------:R-:W2:Y:S01]  /*0480*/  @P3 LDC R17, c[0x0][0x10] ;  /* 0x00000400ff113b82 */ /* 0x000ea20000000800 */
[----:B------:R-:W-:Y:S01]  /*0490*/  VOTEU.ALL UP1, P0 ;  /* 0x00000000003f7886 */ /* 0x000fe20000020000 */
[----:B-1----:R-:W-:Y:S01]  /*04a0*/  @P3 IMAD.MOV.U32 R6, RZ, RZ, R3 ;  /* 0x000000ffff063224 */ /* 0x002fe200078e0003 */
[----:B------:R-:W-:Y:S01]  /*04b0*/  @!UP0 UMOV UR6, 0x400 ;  /* 0x0000040000068882 */ /* 0x000fe20000000000 */
[----:B------:R-:W-:-:S04]  /*04c0*/  @!UP0 UIADD3 UR4, -UR4, 0x100000, URZ ;  /* 0x0010000004048890 */ /* 0x000fc8000fffe13f */
[----:B------:R-:W-:Y:S02]  /*04d0*/  @!UP0 USHF.L.U32 UR5, UR4, 0xb, URZ ;  /* 0x0000000b04058899 */ /* 0x000fe4000800063f */
[----:B------:R-:W-:Y:S01]  /*04e0*/  @!UP0 USHF.L.U32 UR4, UR4, 0x1, URZ ;  /* 0x0000000104048899 */ /* 0x000fe2000800063f */
[----:B------:R-:W-:Y:S02]  /*04f0*/  @P3 IMAD.MOV.U32 R7, RZ, RZ, RZ ;  /* 0x000000ffff073224 */ /* 0x000fe400078e00ff */
[----:B------:R-:W-:Y:S01]  /*0500*/  IMAD.MOV.U32 R5, RZ, RZ, RZ ;  /* 0x000000ffff057224 */ /* 0x000fe200078e00ff */
[----:B------:R-:W0:Y:S01]  /*0510*/  @!UP0 S2UR UR7, SR_CgaCtaId ;  /* 0x00000000000789c3 */ /* 0x000e220000008800 */
[----:B------:R-:W-:-:S07]  /*0520*/  @P3 IMAD.MOV.U32 R11, RZ, RZ, RZ ;  /* 0x000000ffff0b3224 */ /* 0x000fce00078e00ff */
[----:B------:R-:W1:Y:S01]  /*0530*/  @!P3 LDC R9, c[0x0][0xc] ;  /* 0x00000300ff09bb82 */ /* 0x000e620000000800 */
[----:B--2---:R-:W-:-:S04]  /*0540*/  @P3 IMAD.WIDE.U32 R16, R4, R17, R6 ;  /* 0x0000001104103225 */ /* 0x004fc800078e0006 */
[----:B------:R-:W-:Y:S01]  /*0550*/  @P3 IMAD.IADD R17, R17, 0x1, R11 ;  /* 0x0000000111113824 */ /* 0x000fe200078e020b */
[----:B0-----:R-:W-:Y:S01]  /*0560*/  @!UP0 ULEA UR6, UR7, UR6, 0x18 ;  /* 0x0000000607068291 */ /* 0x001fe2000f8ec03f */
[----:B------:R-:W-:Y:S01]  /*0570*/  VOTEU.ALL UP0, P0 ;  /* 0x00000000003f7886 */ /* 0x000fe20000000000 */
[----:B------:R-:W-:-:S04]  /*0580*/  ISETP.NE.AND P0, PT, R0, 0x3, PT ;  /* 0x000000030000780c */ /* 0x000fc80003f05270 */
[----:B------:R-:W-:Y:S01]  /*0590*/  ISETP.EQ.OR P0, PT, R0, RZ, !P0 ;  /* 0x000000ff0000720c */ /* 0x000fe20004702670 */
[----:B-1----:R-:W-:-:S03]  /*05a0*/  @!P3 IMAD.WIDE.U32 R6, R9, R3, R4 ;  /* 0x000000030906b225 */ /* 0x002fc600078e0004 */
[C---:B------:R-:W-:Y:S01]  /*05b0*/  ISETP.EQ.AND P0, PT, R8.reuse, RZ, P0 ;  /* 0x000000ff0800720c */ /* 0x040fe20000702270 */
[----:B------:R-:W-:Y:S01]  /*05c0*/  VIADD R8, R8, 0xffffffff ;  /* 0xffffffff08087836 */ /* 0x000fe20000000000 */
[----:B------:R-:W0:Y:S02]  /*05d0*/  FENCE.VIEW.ASYNC.S ;  /* 0x00000000000073c6 */ /* 0x000e240000000000 */
[----:B0-----:R0:W3:Y:S01]  /*05e0*/  @!UP0 SYNCS.EXCH.64 URZ, [UR6+0x90], UR4 ;  /* 0x00009004063f85b2 */ /* 0x0010e20008000100 */
[----:B------:R-:W-:Y:S01]  /*05f0*/  @!P3 IMAD.MOV.U32 R16, RZ, RZ, R6 ;  /* 0x000000ffff10b224 */ /* 0x000fe200078e0006 */
[----:B------:R-:W-:Y:S01]  /*0600*/  SEL R19, RZ, 0x1, !P0 ;  /* 0x00000001ff137807 */ /* 0x000fe20004000000 */
[----:B------:R-:W-:Y:S01]  /*0610*/  @!P3 IMAD.MOV.U32 R17, RZ, RZ, R7 ;  /* 0x000000ffff11b224 */ /* 0x000fe200078e0007 */
[----:B------:R-:W-:-:S04]  /*0620*/  ISETP.GE.U32.AND P1, PT, R8, 0x2, PT ;  /* 0x000000020800780c */ /* 0x000fc80003f26070 */
[----:B------:R-:W-:Y:S01]  /*0630*/  SEL R19, R19, 0x2, P1 ;  /* 0x0000000213137807 */ /* 0x000fe20000800000 */
[----:B------:R0:W3:Y:S01]  /*0640*/  @!UP1 SYNCS.EXCH.64 URZ, [UR6+0x98], UR4 ;  /* 0x00009804063f95b2 */ /* 0x0000e20008000100 */
[----:B------:R-:W-:Y:S01]  /*0650*/  NOP ;  /* 0x0000000000007918 */ /* 0x000fe20000000000 */
[----:B---34-:R-:W-:Y:S06]  /*0660*/  BAR.SYNC.DEFER_BLOCKING 0x0 ;  /* 0x0000000000007b1d */ /* 0x018fec0000010000 */
[----:B------:R-:W-:Y:S05]  /*0670*/  @!P2 BRA `(.L_x_4) ;  /* 0x0000009000c8a947 */ /* 0x000fea0003800000 */
[----:B------:R-:W-:-:S13]  /*0680*/  ISETP.GT.U32.AND P0, PT, R8, 0x1, PT ;  /* 0x000000010800780c */ /* 0x000fda0003f04070 */
[----:B0-----:R-:W-:Y:S05]  /*0690*/  @P0 EXIT ;  /* 0x000000000000094d */ /* 0x001fea0003800000 */
[----:B------:R-:W-:Y:S01]  /*06a0*/  ULDC.64 UR4, c[0x0][0x650] ;  /* 0x0001940000047ab9 */ /* 0x000fe20000000a00 */
[----:B------:R-:W-:Y:S01]  /*06b0*/  PRMT R0, RZ, 0x7610, R0 ;  /* 0x00007610ff007816 */ /* 0x000fe20000000000 */
[----:B------:R-:W-:Y:S01]  /*06c0*/  IMAD.MOV.U32 R122, RZ, RZ, -0x1 ;  /* 0xffffffffff7a7424 */ /* 0x000fe200078e00ff */
[----:B------:R-:W-:Y:S01]  /*06d0*/  ISETP.GE.U32.AND P0, PT, R16, UR4, PT ;  /* 0x0000000410007c0c */ /* 0x000fe2000bf06070 */
[----:B------:R-:W-:Y:S02]  /*06e0*/  IMAD.MOV.U32 R123, RZ, RZ, -0x1 ;  /* 0xffffffffff7b7424 */ /* 0x000fe400078e00ff */
[----:B------:R-:W-:Y:S01]  /*06f0*/  IMAD.MOV.U32 R23, RZ, RZ, -0x1 ;  /* 0xffffffffff177424 */ /* 0x000fe200078e00ff */
[----:B------:R-:W-:-:S13]  /*0700*/  ISETP.GE.U32.AND.EX P0, PT, R17, UR5, PT, P0 ;  /* 0x0000000511007c0c */ /* 0x000fda000bf06100 */
[----:B------:R-:W-:Y:S05]  /*0710*/  @P0 BRA `(.L_x_5) ;  /* 0x0000000400540947 */ /* 0x000fea0003800000 */
[----:B------:R-:W0:Y:S01]  /*0720*/  LDC.64 R14, c[0x0][0x628] ;  /* 0x00018a00ff0e7b82 */ /* 0x000e220000000a00 */
[----:B------:R-:W-:Y:S02]  /*0730*/  IMAD.MOV.U32 R6, RZ, RZ, R16 ;  /* 0x000000ffff067224 */ /* 0x000fe400078e0010 */
[----:B------:R-:W-:-:S05]  /*0740*/  IMAD.MOV.U32 R7, RZ, RZ, R17 ;  /* 0x000000ffff077224 */ /* 0x000fca00078e0011 */
[----:B------:R-:W1:Y:S08]  /*0750*/  LDC R0, c[0x0][0x630] ;  /* 0x00018c00ff007b82 */ /* 0x000e700000000800 */
[----:B------:R-:W2:Y:S01]  /*0760*/  LDC.64 R20, c[0x0][0x620] ;  /* 0x00018800ff147b82 */ /* 0x000ea20000000a00 */
[----:B0-----:R-:W-:-:S04]  /*0770*/  ISETP.NE.U32.AND P0, PT, R14, RZ, PT ;  /* 0x000000ff0e00720c */ /* 0x001fc80003f05070 */
[----:B------:R-:W-:-:S13]  /*0780*/  ISETP.NE.AND.EX P0, PT, R15, RZ, PT, P0 ;  /* 0x000000ff0f00720c */ /* 0x000fda0003f05300 */
[----:B-12---:R-:W-:Y:S05]  /*0790*/  @!P0 BRA `(.L_x_6) ;  /* 0x0000000000288947 */ /* 0x006fea0003800000 */
[----:B------:R-:W0:Y:S02]  /*07a0*/  LDC R11, c[0x0][0x634] ;  /* 0x00018d00ff0b7b82 */ /* 0x000e240000000800 */
[----:B0-----:R-:W-:-:S05]  /*07b0*/  IADD3 R11, P0, R16, R11, RZ ;  /* 0x0000000b100b7210 */ /* 0x001fca0007f1e0ff */
[----:B------:R-:W-:-:S04]  /*07c0*/  IMAD.X R13, RZ, RZ, R17, P0 ;  /* 0x000000ffff0d7224 */ /* 0x000fc800000e0611 */
[----:B------:R-:W-:-:S04]  /*07d0*/  IMAD.WIDE.U32 R6, R13, R14, RZ ;  /* 0x0000000e0d067225 */ /* 0x000fc800078e00ff */
[----:B------:R-:W-:-:S04]  /*07e0*/  IMAD.WIDE.U32 R8, P0, R11, R15, R6 ;  /* 0x0000000f0b087225 */ /* 0x000fc80007800006 */
[----:B------:R-:W-:-:S04]  /*07f0*/  IMAD.WIDE.U32 R6, R11, R14, RZ ;  /* 0x0000000e0b067225 */ /* 0x000fc800078e00ff */
[----:B------:R-:W-:Y:S01]  /*0800*/  IMAD.X R11, RZ, RZ, RZ, P0 ;  /* 0x000000ffff0b7224 */ /* 0x000fe200000e06ff */
[----:B------:R-:W-:Y:S01]  /*0810*/  IADD3 RZ, P0, R7, R8, RZ ;  /* 0x0000000807ff7210 */ /* 0x000fe20007f1e0ff */
[----:B------:R-:W-:-:S04]  /*0820*/  IMAD.MOV.U32 R10, RZ, RZ, R9 ;  /* 0x000000ffff0a7224 */ /* 0x000fc800078e0009 */
[----:B------:R-:W-:-:S08]  /*0830*/  IMAD.WIDE.U32.X R6, R13, R15, R10, P0 ;  /* 0x0000000f0d067225 */ /* 0x000fd000000e040a */
.L_x_6:
[-CC-:B------:R-:W-:Y:S01]  /*0840*/  SHF.R.U64 R23, R6, R0.reuse, R7.reuse ;  /* 0x0000000006177219 */ /* 0x180fe20000001207 */
[----:B------:R-:W0:Y:S01]  /*0850*/  LDC R10, c[0x0][0x618] ;  /* 0x00018600ff0a7b82 */ /* 0x000e220000000800 */
[----:B------:R-:W-:Y:S01]  /*0860*/  SHF.R.U32.HI R5, RZ, R0, R7 ;  /* 0x00000000ff057219 */ /* 0x000fe20000011607 */
[----:B------:R-:W-:Y:S01]  /*0870*/  ULDC UR4, c[0x0][0x150] ;  /* 0x0000540000047ab9 */ /* 0x000fe20000000800 */
[----:B------:R-:W-:Y:S02]  /*0880*/  IADD3 R9, P0, RZ, -R23, RZ ;  /* 0x80000017ff097210 */ /* 0x000fe40007f1e0ff */
[----:B------:R-:W-:-:S03]  /*0890*/  I2FP.F32.U32 R0, R4 ;  /* 0x0000000400007245 */ /* 0x000fc60000201000 */
[----:B------:R-:W1:Y:S01]  /*08a0*/  LDC.64 R28, c[0x0][0x640] ;  /* 0x00019000ff1c7b82 */ /* 0x000e620000000a00 */
[----:B------:R-:W-:Y:S02]  /*08b0*/  IMAD.X R11, RZ, RZ, ~R5, P0 ;  /* 0x000000ffff0b7224 */ /* 0x000fe400000e0e05 */
[----:B------:R-:W-:Y:S01]  /*08c0*/  FMUL R0, R0, UR4 ;  /* 0x0000000400007c20 */ /* 0x000fe20008400000 */
[----:B------:R-:W-:Y:S01]  /*08d0*/  IMAD.WIDE.U32 R6, R9, R20, R16 ;  /* 0x0000001409067225 */ /* 0x000fe200078e0010 */
[----:B------:R-:W-:-:S03]  /*08e0*/  ULDC UR4, c[0x0][0x154] ;  /* 0x0000550000047ab9 */ /* 0x000fc60000000800 */
[----:B------:R-:W-:Y:S01]  /*08f0*/  IMAD R8, R11, R20, RZ ;  /* 0x000000140b087224 */ /* 0x000fe200078e02ff */
[----:B------:R-:W2:Y:S01]  /*0900*/  LDC R5, c[0x0][0x144] ;  /* 0x00005100ff057b82 */ /* 0x000ea20000000800 */
[----:B------:R-:W3:Y:S02]  /*0910*/  F2I.U32.TRUNC.NTZ R0, R0 ;  /* 0x0000000000007305 */ /* 0x000ee4000020f000 */
[----:B------:R-:W-:-:S04]  /*0920*/  IMAD R9, R9, R21, R8 ;  /* 0x0000001509097224 */ /* 0x000fc800078e0208 */
[----:B------:R-:W-:Y:S01]  /*0930*/  IMAD.IADD R7, R7, 0x1, R9 ;  /* 0x0000000107077824 */ /* 0x000fe200078e0209 */
[----:B------:R-:W4:Y:S01]  /*0940*/  LDC R12, c[0x0][0x608] ;  /* 0x00018200ff0c7b82 */ /* 0x000f220000000800 */
[----:B------:R-:W-:-:S03]  /*0950*/  IMAD.MOV.U32 R9, RZ, RZ, -0x1 ;  /* 0xffffffffff097424 */ /* 0x000fc600078e00ff */
[-CC-:B0-----:R-:W-:Y:S02]  /*0960*/  SHF.R.U64 R20, R6, R10.reuse, R7.reuse ;  /* 0x0000000a06147219 */ /* 0x181fe40000001207 */
[----:B------:R-:W-:Y:S02]  /*0970*/  I2FP.F32.U32 R6, R3 ;  /* 0x0000000300067245 */ /* 0x000fe40000201000 */
[----:B------:R-:W0:Y:S01]  /*0980*/  LDC R26, c[0x0][0x658] ;  /* 0x00019600ff1a7b82 */ /* 0x000e220000000800 */
[----:B-1----:R-:W-:Y:S01]  /*0990*/  ISETP.NE.U32.AND P0, PT, R28, RZ, PT ;  /* 0x000000ff1c00720c */ /* 0x002fe20003f05070 */
[----:B---3--:R-:W-:Y:S01]  /*09a0*/  IMAD.MOV R8, RZ, RZ, -R0 ;  /* 0x000000ffff087224 */ /* 0x008fe200078e0a00 */
[----:B------:R-:W-:Y:S01]  /*09b0*/  SHF.R.U32.HI R7, RZ, R10, R7 ;  /* 0x0000000aff077219 */ /* 0x000fe20000011607 */
[----:B------:R-:W-:Y:S01]  /*09c0*/  FMUL R6, R6, UR4 ;  /* 0x0000000406067c20 */ /* 0x000fe20008400000 */
[----:B------:R-:W-:-:S03]  /*09d0*/  ISETP.NE.AND.EX P0, PT, R29, RZ, PT, P0 ;  /* 0x000000ff1d00720c */ /* 0x000fc60003f05300 */
[----:B------:R-:W1:Y:S01]  /*09e0*/  LDC R14, c[0x0][0x148] ;  /* 0x00005200ff0e7b82 */ /* 0x000e620000000800 */
[----:B--2---:R-:W-:-:S07]  /*09f0*/  IMAD R0, R5, R8, R4 ;  /* 0x0000000805007224 */ /* 0x004fce00078e0204 */
[----:B------:R-:W2:Y:S01]  /*0a00*/  LDC R24, c[0x0][0x600] ;  /* 0x00018000ff187b82 */ /* 0x000ea20000000800 */
[-CC-:B----4-:R-:W-:Y:S02]  /*0a10*/  SHF.R.U64 R30, R20, R12.reuse, R7.reuse ;  /* 0x0000000c141e7219 */ /* 0x190fe40000001207 */
[----:B------:R-:W-:Y:S01]  /*0a20*/  SHF.R.U32.HI R5, RZ, R12, R7 ;  /* 0x0000000cff057219 */ /* 0x000fe20000011607 */
[----:B------:R-:W-:Y:S01]  /*0a30*/  IMAD.MOV.U32 R7, RZ, RZ, 0x1 ;  /* 0x00000001ff077424 */ /* 0x000fe200078e00ff */
[----:B------:R3:W4:Y:S03]  /*0a40*/  F2I.U32.TRUNC.NTZ R12, R6 ;  /* 0x00000006000c7305 */ /* 0x000726000020f000 */
[----:B------:R-:W1:Y:S01]  /*0a50*/  LDC R15, c[0x0][0x648] ;  /* 0x00019200ff0f7b82 */ /* 0x000e620000000800 */
[-C--:B0-----:R-:W-:Y:S02]  /*0a60*/  SHF.L.U32 R4, R9, R26.reuse, RZ ;  /* 0x0000001a09047219 */ /* 0x081fe400000006ff */
[----:B------:R-:W-:-:S02]  /*0a70*/  SHF.R.U64 R32, R30, R26, R5 ;  /* 0x0000001a1e207219 */ /* 0x000fc40000001205 */
[----:B------:R-:W-:Y:S02]  /*0a80*/  LOP3.LUT R11, RZ, R4, RZ, 0x33, !PT ;  /* 0x00000004ff0b7212 */ /* 0x000fe400078e33ff */
[-C--:B------:R-:W-:Y:S01]  /*0a90*/  SHF.R.U32.HI R5, RZ, R26.reuse, R5 ;  /* 0x0000001aff057219 */ /* 0x080fe20000011605 */
[----:B------:R-:W0:Y:S01]  /*0aa0*/  LDC R21, c[0x0][0x638] ;  /* 0x00018e00ff157b82 */ /* 0x000e220000000800 */
[----:B------:R-:W-:Y:S01]  /*0ab0*/  SHF.L.U32 R10, R7, R26, RZ ;  /* 0x0000001a070a7219 */ /* 0x000fe200000006ff */
[----:B------:R-:W-:-:S06]  /*0ac0*/  IMAD.MOV.U32 R4, RZ, RZ, R32 ;  /* 0x000000ffff047224 */ /* 0x000fcc00078e0020 */
[----:B------:R-:W0:Y:S01]  /*0ad0*/  LDC R122, c[0x0][0x610] ;  /* 0x00018400ff7a7b82 */ /* 0x000e220000000800 */
[----:B---34-:R-:W-:Y:S05]  /*0ae0*/  @!P0 BRA `(.L_x_7) ;  /* 0x0000000000288947 */ /* 0x018fea0003800000 */
[----:B------:R-:W3:Y:S02]  /*0af0*/  LDC R9, c[0x0][0x64c] ;  /* 0x00019300ff097b82 */ /* 0x000ee40000000800 */
[----:B---3--:R-:W-:-:S05]  /*0b00*/  IADD3 R9, P0, R32, R9, RZ ;  /* 0x0000000920097210 */ /* 0x008fca0007f1e0ff */
        /* <DEDUP_REMOVED lines=8> */
.L_x_7:
[----:B-1----:R-:W-:Y:S01]  /*0b90*/  SHF.R.U64 R4, R4, R15, R5 ;  /* 0x0000000f04047219 */ /* 0x002fe20000001205 */
[----:B--2---:R-:W-:Y:S01]  /*0ba0*/  VIADD R5, R24, 0xffffffff ;  /* 0xffffffff18057836 */ /* 0x004fe20000000000 */
[----:B------:R-:W-:Y:S01]  /*0bb0*/  LOP3.LUT R11, R30, R11, RZ, 0xc0, !PT ;  /* 0x0000000b1e0b7212 */ /* 0x000fe200078ec0ff */
[----:B------:R-:W-:Y:S02]  /*0bc0*/  IMAD.MOV R12, RZ, RZ, -R12 ;  /* 0x000000ffff0c7224 */ /* 0x000fe400078e0a0c */
[----:B------:R-:W-:Y:S01]  /*0bd0*/  IMAD.MOV R6, RZ, RZ, -R4 ;  /* 0x000000ffff067224 */ /* 0x000fe200078e0a04 */
[----:B------:R-:W-:Y:S01]  /*0be0*/  LOP3.LUT R5, R20, R5, RZ, 0xc0, !PT ;  /* 0x0000000514057212 */ /* 0x000fe200078ec0ff */
[----:B------:R-:W-:Y:S02]  /*0bf0*/  @P3 IMAD R0, R14, R12, R3 ;  /* 0x0000000c0e003224 */ /* 0x000fe400078e0203 */
[----:B------:R-:W-:Y:S02]  /*0c00*/  IMAD R11, R10, R4, R11 ;  /* 0x000000040a0b7224 */ /* 0x000fe400078e020b */
[----:B0-----:R-:W-:-:S02]  /*0c10*/  IMAD R3, R6, R21, R32 ;  /* 0x0000001506037224 */ /* 0x001fc400078e0220 */
[----:B------:R-:W-:Y:S02]  /*0c20*/  IMAD R122, R11, R122, R0 ;  /* 0x0000007a0b7a7224 */ /* 0x000fe400078e0200 */
[----:B------:R-:W-:Y:S02]  /*0c30*/  IMAD R3, R3, R24, R5 ;  /* 0x0000001803037224 */ /* 0x000fe400078e0205 */
[----:B------:R-:W-:-:S03]  /*0c40*/  IMAD.MOV.U32 R0, RZ, RZ, 0x1 ;  /* 0x00000001ff007424 */ /* 0x000fc600078e00ff */
[----:B------:R-:W-:Y:S02]  /*0c50*/  SEL R123, R3, R122, !P3 ;  /* 0x0000007a037b7207 */ /* 0x000fe40005800000 */
[----:B------:R-:W-:-:S07]  /*0c60*/  SEL R122, R122, R3, !P3 ;  /* 0x000000037a7a7207 */ /* 0x000fce0005800000 */
.L_x_5:
[----:B------:R-:W-:-:S08]  /*0c70*/  NOP ;  /* 0x0000000000007918 */ /* 0x000fd00000000000 */
[----:B------:R-:W0:Y:S02]  /*0c80*/  USETMAXREG.TRY_ALLOC.CTAPOOL UP0, 0xe8 ;  /* 0x000000e8000079c8 */ /* 0x000e240008000600 */
[----:B0-----:R-:W-:-:S13]  /*0c90*/  PLOP3.LUT P0, PT, PT, PT, UP0, 0x80, 0x0 ;  /* 0x000000000000781c */ /* 0x001fda0003f0f008 */
[----:B------:R-:W-:Y:S05]  /*0ca0*/  @!P0 BRA `(.L_x_5) ;  /* 0xfffffffc00f08947 */ /* 0x000fea000383ffff */
[----:B------:R-:W-:Y:S01]  /*0cb0*/  ULDC.64 UR4, c[0x0][0x598] ;  /* 0x0001660000047ab9 */ /* 0x000fe20000000a00 */
[----:B------:R-:W-:Y:S01]  /*0cc0*/  ULDC.64 UR36, c[0x0][0x208] ;  /* 0x0000820000247ab9 */ /* 0x000fe20000000a00 */
[----:B------:R-:W-:-:S04]  /*0cd0*/  ISETP.NE.U32.AND P0, PT, RZ, UR4, PT ;  /* 0x00000004ff007c0c */ /* 0x000fc8000bf05070 */
[----:B------:R-:W-:-:S13]  /*0ce0*/  ISETP.NE.AND.EX P0, PT, RZ, UR5, PT, P0 ;  /* 0x00000005ff007c0c */ /* 0x000fda000bf05300 */
[----:B------:R-:W-:Y:S05]  /*0cf0*/  @!P0 BRA `(.L_x_8) ;  /* 0x00000000001c8947 */ /* 0x000fea0003800000 */
[----:B------:R-:W0:Y:S02]  /*0d00*/  LDC.64 R4, c[0x0][0x598] ;  /* 0x00016600ff047b82 */ /* 0x000e240000000a00 */
[----:B0-----:R-:W2:Y:S02]  /*0d10*/  LDG.E.64 R4, desc[UR36][R4.64] ;  /* 0x0000002404047981 */ /* 0x001ea4000c1e1b00 */
[----:B--2---:R-:W-:-:S04]  /*0d20*/  ISETP.NE.U32.AND P0, PT, R4, RZ, PT ;  /* 0x000000ff0400720c */ /* 0x004fc80003f05070 */
[----:B------:R-:W-:-:S13]  /*0d30*/  ISETP.NE.AND.EX P0, PT, R5, RZ, PT, P0 ;  /* 0x000000ff0500720c */ /* 0x000fda0003f05300 */
[----:B------:R-:W-:Y:S05]  /*0d40*/  @!P0 BRA `(.L_x_8) ;  /* 0x0000000000088947 */ /* 0x000fea0003800000 */
[----:B------:R0:W5:Y:S01]  /*0d50*/  LD.E R120, desc[UR36][R4.64] ;  /* 0x0000002404787980 */ /* 0x000162000c101900 */
[----:B------:R-:W-:Y:S05]  /*0d60*/  BRA `(.L_x_9) ;  /* 0x0000000000247947 */ /* 0x000fea0003800000 */
.L_x_8:
[----:B------:R-:W-:Y:S02]  /*0d70*/  ULDC.64 UR4, c[0x0][0x588] ;  /* 0x0001620000047ab9 */ /* 0x000fe40000000a00 */
[----:B------:R-:W-:-:S04]  /*0d80*/  ISETP.NE.U32.AND P0, PT, RZ, UR4, PT ;  /* 0x00000004ff007c0c */ /* 0x000fc8000bf05070 */
[----:B------:R-:W-:-:S13]  /*0d90*/  ISETP.NE.AND.EX P0, PT, RZ, UR5, PT, P0 ;  /* 0x00000005ff007c0c */ /* 0x000fda000bf05300 */
[----:B------:R-:W-:Y:S05]  /*0da0*/  @!P0 BRA `(.L_x_10) ;  /* 0x00000000000c8947 */ /* 0x000fea0003800000 */
[----:B------:R-:W0:Y:S02]  /*0db0*/  LDC.64 R120, c[0x0][0x588] ;  /* 0x00016200ff787b82 */ /* 0x000e240000000a00 */
[----:B0-----:R1:W5:Y:S01]  /*0dc0*/  LDG.E R120, desc[UR36][R120.64] ;  /* 0x0000002478787981 */ /* 0x001362000c1e1900 */
[----:B------:R-:W-:Y:S05]  /*0dd0*/  BRA `(.L_x_9) ;  /* 0x0000000000087947 */ /* 0x000fea0003800000 */
.L_x_10:
[----:B------:R-:W-:Y:S02]  /*0de0*/  ULDC UR4, c[0x0][0x580] ;  /* 0x0001600000047ab9 */ /* 0x000fe40000000800 */
[----:B------:R-:W-:-:S07]  /*0df0*/  IMAD.U32 R120, RZ, RZ, UR4 ;  /* 0x00000004ff787e24 */ /* 0x000fce000f8e00ff */
.L_x_9:
[----:B------:R-:W-:Y:S02]  /*0e00*/  ULDC.64 UR4, c[0x0][0x5a0] ;  /* 0x0001680000047ab9 */ /* 0x000fe40000000a00 */
[----:B------:R-:W-:-:S04]  /*0e10*/  ISETP.NE.U32.AND P0, PT, RZ, UR4, PT ;  /* 0x00000004ff007c0c */ /* 0x000fc8000bf05070 */
[----:B------:R-:W-:-:S13]  /*0e20*/  ISETP.NE.AND.EX P0, PT, RZ, UR5, PT, P0 ;  /* 0x00000005ff007c0c */ /* 0x000fda000bf05300 */
[----:B------:R-:W-:Y:S05]  /*0e30*/  @!P0 BRA `(.L_x_11) ;  /* 0x00000000001c8947 */ /* 0x000fea0003800000 */
[----:B0-----:R-:W0:Y:S02]  /*0e40*/  LDC.64 R4, c[0x0][0x5a0] ;  /* 0x00016800ff047b82 */ /* 0x001e240000000a00 */
[----:B0-----:R-:W2:Y:S02]  /*0e50*/  LDG.E.64 R4, desc[UR36][R4.64] ;  /* 0x0000002404047981 */ /* 0x001ea4000c1e1b00 */
[----:B--2---:R-:W-:-:S04]  /*0e60*/  ISETP.NE.U32.AND P0, PT, R4, RZ, PT ;  /* 0x000000ff0400720c */ /* 0x004fc80003f05070 */
[----:B------:R-:W-:-:S13]  /*0e70*/  ISETP.NE.AND.EX P0, PT, R5, RZ, PT, P0 ;  /* 0x000000ff0500720c */ /* 0x000fda0003f05300 */
[----:B------:R-:W-:Y:S05]  /*0e80*/  @!P0 BRA `(.L_x_11) ;  /* 0x0000000000088947 */ /* 0x000fea0003800000 */
[----:B-1----:R0:W5:Y:S01]  /*0e90*/  LD.E R121, desc[UR36][R4.64] ;  /* 0x0000002404797980 */ /* 0x002162000c101900 */
[----:B------:R-:W-:Y:S05]  /*0ea0*/  BRA `(.L_x_12) ;  /* 0x0000000000247947 */ /* 0x000fea0003800000 */
.L_x_11:
[----:B------:R-:W-:Y:S02]  /*0eb0*/  ULDC.64 UR4, c[0x0][0x590] ;  /* 0x0001640000047ab9 */ /* 0x000fe40000000a00 */
[----:B------:R-:W-:-:S04]  /*0ec0*/  ISETP.NE.U32.AND P0, PT, RZ, UR4, PT ;  /* 0x00000004ff007c0c */ /* 0x000fc8000bf05070 */
[----:B------:R-:W-:-:S13]  /*0ed0*/  ISETP.NE.AND.EX P0, PT, RZ, UR5, PT, P0 ;  /* 0x00000005ff007c0c */ /* 0x000fda000bf05300 */
[----:B------:R-:W-:Y:S05]  /*0ee0*/  @!P0 BRA `(.L_x_13) ;  /* 0x00000000000c8947 */ /* 0x000fea0003800000 */
[----:B0-----:R-:W1:Y:S02]  /*0ef0*/  LDC.64 R4, c[0x0][0x590] ;  /* 0x00016400ff047b82 */ /* 0x001e640000000a00 */
[----:B-1----:R1:W5:Y:S01]  /*0f00*/  LDG.E R121, desc[UR36][R4.64] ;  /* 0x0000002404797981 */ /* 0x002362000c1e1900 */
[----:B------:R-:W-:Y:S05]  /*0f10*/  BRA `(.L_x_12) ;  /* 0x0000000000087947 */ /* 0x000fea0003800000 */
.L_x_13:
[----:B------:R-:W-:Y:S02]  /*0f20*/  ULDC UR4, c[0x0][0x584] ;  /* 0x0001610000047ab9 */ /* 0x000fe40000000800 */
[----:B-1----:R-:W-:-:S07]  /*0f30*/  IMAD.U32 R121, RZ, RZ, UR4 ;  /* 0x00000004ff797e24 */ /* 0x002fce000f8e00ff */
.L_x_12:
[----:B------:R-:W-:-:S13]  /*0f40*/  LOP3.LUT P0, RZ, R0, 0xff, RZ, 0xc0, !PT ;  /* 0x000000ff00ff7812 */ /* 0x000fda000780c0ff */
[----:B------:R-:W-:Y:S05]  /*0f50*/  @!P0 EXIT ;  /* 0x000000000000894d */ /* 0x000fea0003800000 */
[----:B------:R-:W-:Y:S01]  /*0f60*/  ULDC UR4, c[0x0][0x28c] ;  /* 0x0000a30000047ab9 */ /* 0x000fe20000000800 */
[----:B------:R-:W-:Y:S01]  /*0f70*/  LOP3.LUT R126, R19, 0x1, RZ, 0xfc, !PT ;  /* 0x00000001137e7812 */ /* 0x000fe200078efcff */
[----:B------:R-:W-:Y:S01]  /*0f80*/  UIADD3 UR4, UR4, 0x1f, URZ ;  /* 0x0000001f04047890 */ /* 0x000fe2000fffe03f */
[----:B------:R-:W-:Y:S01]  /*0f90*/  UMOV UR38, URZ ;  /* 0x0000003f00267c82 */ /* 0x000fe20008000000 */
[----:B------:R-:W-:Y:S02]  /*0fa0*/  UMOV UR39, URZ ;  /* 0x0000003f00277c82 */ /* 0x000fe40008000000 */
[----:B------:R-:W-:-:S04]  /*0fb0*/  USHF.R.S32.HI UR5, URZ, 0x1f, UR4 ;  /* 0x0000001f3f057899 */ /* 0x000fc80008011404 */
[----:B------:R-:W-:-:S04]  /*0fc0*/  ULEA.HI UR5, UR5, UR4, URZ, 0x5 ;  /* 0x0000000405057291 */ /* 0x000fc8000f8f283f */
[----:B------:R-:W-:-:S12]  /*0fd0*/  USHF.R.S32.HI UR40, URZ, 0x5, UR5 ;  /* 0x000000053f287899 */ /* 0x000fd80008011405 */
.L_x_191:
[----:B------:R-:W-:Y:S01]  /*0fe0*/  LOP3.LUT R0, R18, 0x80, RZ, 0xc0, !PT ;  /* 0x0000008012007812 */ /* 0x000fe200078ec0ff */
[----:B--2---:R-:W2:Y:S01]  /*0ff0*/  S2UR UR6, SR_CgaCtaId ;  /* 0x00000000000679c3 */ /* 0x004ea20000008800 */
[----:B------:R-:W-:Y:S02]  /*1000*/  UMOV UR41, 0x400 ;  /* 0x0000040000297882 */ /* 0x000fe40000000000 */
[----:B------:R-:W-:-:S06]  /*1010*/  SHF.R.U32.HI R0, RZ, 0x7, R0 ;  /* 0x00000007ff007819 */ /* 0x000fcc0000011600 */
[----:B---3--:R-:W3:Y:S01]  /*1020*/  SHFL.IDX PT, R0, R0, RZ, 0x1f ;  /* 0x00001fff00007589 */ /* 0x008ee200000e0000 */
[----:B--2---:R-:W-:Y:S01]  /*1030*/  ULEA UR41, UR6, UR41, 0x18 ;  /* 0x0000002906297291 */ /* 0x004fe2000f8ec03f */
[----:B---3--:R-:W-:-:S13]  /*1040*/  R2UR UR4, R0 ;  /* 0x00000000000472ca */ /* 0x008fda00000e0000 */
[----:B------:R-:W-:-:S04]  /*1050*/  ULEA.HI UR5, UR4, UR4, URZ, 0x1 ;  /* 0x0000000404057291 */ /* 0x000fc8000f8f083f */
[----:B------:R-:W-:-:S04]  /*1060*/  ULOP3.LUT UR5, UR5, 0xffffe, URZ, 0xc0, !UPT ;  /* 0x000ffffe05057892 */ /* 0x000fc8000f8ec03f */
[----:B------:R-:W-:-:S03]  /*1070*/  UIADD3 UR5, UR4, -UR5, URZ ;  /* 0x8000000504057290 */ /* 0x000fc6000fffe03f */
[----:B------:R-:W-:Y:S01]  /*1080*/  ULDC UR4, c[0x0][0x28c] ;  /* 0x0000a30000047ab9 */ /* 0x000fe20000000800 */
[----:B------:R-:W-:Y:S01]  /*1090*/  ULEA UR5, UR5, UR41, 0xc ;  /* 0x0000002905057291 */ /* 0x000fe2000f8e603f */
[----:B------:R-:W-:-:S03]  /*10a0*/  ISETP.LT.AND P0, PT, RZ, UR4, PT ;  /* 0x00000004ff007c0c */ /* 0x000fc6000bf01270 */
[----:B------:R-:W-:-:S04]  /*10b0*/  UIADD3 UR5, UR5, 0x180, URZ ;  /* 0x0000018005057890 */ /* 0x000fc8000fffe03f */
[----:B------:R-:W-:-:S04]  /*10c0*/  USHF.R.U32.HI UR5, URZ, 0x4, UR5 ;  /* 0x000000043f057899 */ /* 0x000fc80008011605 */
[----:B------:R-:W-:Y:S02]  /*10d0*/  ULOP3.LUT UR42, UR5, 0x3fff, URZ, 0xc0, !UPT ;  /* 0x00003fff052a7892 */ /* 0x000fe4000f8ec03f */
[----:B-1---5:R-:W-:Y:S10]  /*10e0*/  @P0 BRA `(.L_x_14) ;  /* 0x0000000000400947 */ /* 0x022ff40003800000 */
[----:B------:R-:W-:Y:S01]  /*10f0*/  MOV R0, 0x0 ;  /* 0x0000000000007802 */ /* 0x000fe20000000f00 */
[----:B------:R-:W-:Y:S01]  /*1100*/  ULDC.64 UR4, c[0x4][0x68] ;  /* 0x01001a0000047ab9 */ /* 0x000fe20000000a00 */
[----:B------:R-:W-:Y:S01]  /*1110*/  ULDC.64 UR6, c[0x4][0x8] ;  /* 0x0100020000067ab9 */ /* 0x000fe20000000a00 */
[----:B01----:R-:W-:Y:S01]  /*1120*/  IMAD.U32 R4, RZ, RZ, UR4 ;  /* 0x00000004ff047e24 */ /* 0x003fe2000f8e00ff */
[----:B------:R0:W1:Y:S01]  /*1130*/  LDC.64 R14, c[0x4][R0] ;  /* 0x01000000000e7b82 */ /* 0x0000620000000a00 */
[----:B------:R-:W-:Y:S01]  /*1140*/  IMAD.U32 R5, RZ, RZ, UR5 ;  /* 0x00000005ff057e24 */ /* 0x000fe2000f8e00ff */
[----:B------:R-:W-:Y:S01]  /*1150*/  ULDC.64 UR4, c[0x4][0x70] ;  /* 0x01001c0000047ab9 */ /* 0x000fe20000000a00 */
[----:B------:R-:W-:Y:S02]  /*1160*/  IMAD.U32 R10, RZ, RZ, UR6 ;  /* 0x00000006ff0a7e24 */ /* 0x000fe4000f8e00ff */
[----:B------:R-:W-:Y:S02]  /*1170*/  IMAD.U32 R6, RZ, RZ, UR4 ;  /* 0x00000004ff067e24 */ /* 0x000fe4000f8e00ff */
[----:B------:R-:W-:-:S02]  /*1180*/  IMAD.U32 R7, RZ, RZ, UR5 ;  /* 0x00000005ff077e24 */ /* 0x000fc4000f8e00ff */
[----:B------:R-:W-:Y:S02]  /*1190*/  IMAD.U32 R11, RZ, RZ, UR7 ;  /* 0x00000007ff0b7e24 */ /* 0x000fe4000f8e00ff */
[----:B------:R-:W-:Y:S02]  /*11a0*/  IMAD.MOV.U32 R8, RZ, RZ, 0x1e1 ;  /* 0x000001e1ff087424 */ /* 0x000fe400078e00ff */
[----:B------:R-:W-:Y:S02]  /*11b0*/  IMAD.MOV.U32 R12, RZ, RZ, 0x1 ;  /* 0x00000001ff0c7424 */ /* 0x000fe400078e00ff */
[----:B0-----:R-:W-:-:S07]  /*11c0*/  IMAD.MOV.U32 R13, RZ, RZ, RZ ;  /* 0x000000ffff0d7224 */ /* 0x001fce00078e00ff */
[----:B------:R-:W-:-:S07]  /*11d0*/  LEPC R20, `(.L_x_14) ;  /* 0x000000001014794e */ /* 0x000fce0000000000 */
[----:B-1---5:R-:W-:Y:S05]  /*11e0*/  CALL.ABS.NOINC R14 ;  /* 0x000000000e007343 */ /* 0x022fea0003c00000 */
.L_x_14:
[----:B------:R-:W-:-:S13]  /*11f0*/  ISETP.NE.AND P0, PT, R126, 0x3, PT ;  /* 0x000000037e00780c */ /* 0x000fda0003f05270 */
[----:B------:R-:W-:Y:S05]  /*1200*/  @!P0 BRA `(.L_x_15) ;  /* 0x0000000000048947 */ /* 0x000fea0003800000 */
[----:B------:R-:W-:Y:S01]  /*1210*/  BPT.TRAP 0x1 ;  /* 0x000000040000795c */ /* 0x000fe20000300000 */
.L_x_15:
[----:B------:R-:W-:Y:S02]  /*1220*/  IMAD.U32 R3, RZ, RZ, UR39 ;  /* 0x00000027ff037e24 */ /* 0x000fe4000f8e00ff */
[----:B------:R-:W-:-:S03]  /*1230*/  IMAD.U32 R0, RZ, RZ, UR38 ;  /* 0x00000026ff007e24 */ /* 0x000fc6000f8e00ff */
[----:B------:R-:W-:Y:S02]  /*1240*/  LEA R3, R3, UR41, 0x3 ;  /* 0x0000002903037c11 */ /* 0x000fe4000f8e18ff */
[----:B------:R-:W-:-:S04]  /*1250*/  SHF.L.U32 R0, R0, 0x1f, RZ ;  /* 0x0000001f00007819 */ /* 0x000fc800000006ff */
[----:B------:R2:W3:Y:S01]  /*1260*/  SYNCS.PHASECHK.TRANS64.TRYWAIT P1, [R3+URZ], R0 ;  /* 0x00000000030075a7 */ /* 0x0004e2000802017f */
[----:B------:R-:W-:Y:S05]  /*1270*/  @!P0 BRA `(.L_x_16) ;  /* 0x0000000000048947 */ /* 0x000fea0003800000 */
[----:B------:R-:W-:Y:S01]  /*1280*/  BPT.TRAP 0x1 ;  /* 0x000000040000795c */ /* 0x000fe20000300000 */
.L_x_16:
[----:B---3--:R-:W-:Y:S05]  /*1290*/  @P1 BRA `(.L_x_17) ;  /* 0x0000000000081947 */ /* 0x008fea0003800000 */
[----:B------:R-:W3:Y:S02]  /*12a0*/  SYNCS.PHASECHK.TRANS64.TRYWAIT P1, [R3+URZ], R0 ;  /* 0x00000000030075a7 */ /* 0x000ee4000802017f */
[----:B---3--:R-:W-:Y:S05]  /*12b0*/  @!P1 BRA `(.L_x_18) ;  /* 0x0000009c00d89947 */ /* 0x008fea0003800000 */
.L_x_17:
[----:B------:R-:W-:-:S04]  /*12c0*/  UISETP.LT.AND UP0, UPT, UR40, 0x1, UPT ;  /* 0x000000012800788c */ /* 0x000fc8000bf01270 */
[----:B------:R-:W-:-:S06]  /*12d0*/  USEL UR4, UR40, 0x1, UP0 ;  /* 0x0000000128047887 */ /* 0x000fcc0008000000 */
[----:B--23--:R-:W-:Y:S01]  /*12e0*/  IMAD.U32 R0, RZ, RZ, UR4 ;  /* 0x00000004ff007e24 */ /* 0x00cfe2000f8e00ff */
[----:B------:R-:W-:Y:S05]  /*12f0*/  WARPSYNC.ALL ;  /* 0x0000000000007948 */ /* 0x000fea0003800000 */
[----:B------:R-:W-:-:S04]  /*1300*/  IADD3 R0, -R0, UR40, RZ ;  /* 0x0000002800007c10 */ /* 0x000fc8000fffe1ff */
[----:B------:R-:W-:Y:S01]  /*1310*/  ISETP.GE.AND P1, PT, R0, 0x1, PT ;  /* 0x000000010000780c */ /* 0x000fe20003f26270 */
[----:B------:R-:W-:Y:S01]  /*1320*/  UIADD3 UR4, UR41, 0x30180, URZ ;  /* 0x0003018029047890 */ /* 0x000fe2000fffe03f */
[----:B------:R-:W-:Y:S01]  /*1330*/  WARPGROUP.ARRIVE ;  /* 0x00000000000079c5 */ /* 0x000fe20000000000 */
[----:B------:R-:W-:Y:S01]  /*1340*/  UMOV UR9, 0x80000020 ;  /* 0x8000002000097882 */ /* 0x000fe20000000000 */
[----:B------:R-:W-:Y:S01]  /*1350*/  UMOV UR11, 0x80000020 ;  /* 0x80000020000b7882 */ /* 0x000fe20000000000 */
[----:B------:R-:W-:-:S04]  /*1360*/  USHF.R.U32.HI UR4, URZ, 0x4, UR4 ;  /* 0x000000043f047899 */ /* 0x000fc80008011604 */
[----:B------:R-:W-:Y:S02]  /*1370*/  ULOP3.LUT UR5, UR4, 0x3fff, URZ, 0xc0, !UPT ;  /* 0x00003fff04057892 */ /* 0x000fe4000f8ec03f */
[----:B------:R-:W-:Y:S02]  /*1380*/  ULOP3.LUT UR4, UR42, 0x10000, URZ, 0xfc, !UPT ;  /* 0x000100002a047892 */ /* 0x000fe4000f8efc3f */
[----:B------:R-:W-:Y:S02]  /*1390*/  ULOP3.LUT UR5, UR5, 0x10000, URZ, 0xfc, !UPT ;  /* 0x0001000005057892 */ /* 0x000fe4000f8efc3f */
[----:B------:R-:W-:Y:S02]  /*13a0*/  UIMAD UR6, UR39, 0x600, UR4 ;  /* 0x00000600270678a4 */ /* 0x000fe4000f8e0204 */
[----:B------:R-:W-:Y:S02]  /*13b0*/  ULEA UR7, UR39, UR5, 0x8 ;  /* 0x0000000527077291 */ /* 0x000fe4000f8e403f */
[----:B------:R-:W-:-:S02]  /*13c0*/  UIADD3 UR12, UR6, 0x200, URZ ;  /* 0x00000200060c7890 */ /* 0x000fc4000fffe03f */
[----:B------:R-:W-:Y:S02]  /*13d0*/  UIADD3 UR13, UR6, 0x400, URZ ;  /* 0x00000400060d7890 */ /* 0x000fe4000fffe03f */
[----:B------:R-:W-:Y:S01]  /*13e0*/  UMOV UR8, UR6 ;  /* 0x0000000600087c82 */ /* 0x000fe20008000000 */
[----:B------:R-:W-:Y:S02]  /*13f0*/  UMOV UR10, UR7 ;  /* 0x00000007000a7c82 */ /* 0x000fe40008000000 */
[----:B------:R-:W-:Y:S01]  /*1400*/  HGMMA.64x64x16.F32.BF16 R88, gdesc[UR8], RZ, !UPT, gsb0 ;  /* 0x00e00000085879f0 */ /* 0x000fe2000c0018ff */
[----:B------:R-:W-:Y:S01]  /*1410*/  UMOV UR8, UR12 ;  /* 0x0000000c00087c82 */ /* 0x000fe20008000000 */
[----:B------:R-:W-:Y:S01]  /*1420*/  UMOV UR9, 0x80000020 ;  /* 0x8000002000097882 */ /* 0x000fe20000000000 */
[----:B------:R-:W-:Y:S02]  /*1430*/  WARPGROUP.DEPBAR.LE gsb0, 0x0 ;  /* 0x00008000000079c5 */ /* 0x000fe40000010000 */
[----:B------:R-:W-:-:S06]  /*1440*/  WARPGROUP.ARRIVE ;  /* 0x00000000000079c5 */ /* 0x000fcc0000000000 */
[----:B------:R-:W-:Y:S01]  /*1450*/  HGMMA.64x64x16.F32.BF16 R56, gdesc[UR8], RZ, !UPT, gsb0 ;  /* 0x00e00000083879f0 */ /* 0x000fe2000c0018ff */
[----:B------:R-:W-:Y:S01]  /*1460*/  UMOV UR8, UR13 ;  /* 0x0000000d00087c82 */ /* 0x000fe20008000000 */
[----:B------:R-:W-:Y:S01]  /*1470*/  UMOV UR9, 0x80000020 ;  /* 0x8000002000097882 */ /* 0x000fe20000000000 */
[----:B------:R-:W-:Y:S02]  /*1480*/  WARPGROUP.DEPBAR.LE gsb0, 0x0 ;  /* 0x00008000000079c5 */ /* 0x000fe40000010000 */
[----:B------:R-:W-:-:S06]  /*1490*/  WARPGROUP.ARRIVE ;  /* 0x00000000000079c5 */ /* 0x000fcc0000000000 */
[----:B------:R-:W-:Y:S01]  /*14a0*/  HGMMA.64x64x16.F32.BF16 R24, gdesc[UR8], RZ, !UPT, gsb0 ;  /* 0x00e00000081879f0 */ /* 0x000fe2000c0018ff */
[----:B------:R-:W-:Y:S02]  /*14b0*/  UIADD3 UR8, UR6, 0x2, URZ ;  /* 0x0000000206087890 */ /* 0x000fe4000fffe03f */
[----:B------:R-:W-:Y:S01]  /*14c0*/  UIADD3 UR10, UR7, 0x2, URZ ;  /* 0x00000002070a7890 */ /* 0x000fe2000fffe03f */
[----:B------:R-:W-:Y:S01]  /*14d0*/  UMOV UR9, 0x80000020 ;  /* 0x8000002000097882 */ /* 0x000fe20000000000 */
[----:B------:R-:W-:Y:S01]  /*14e0*/  UMOV UR11, 0x80000020 ;  /* 0x80000020000b7882 */ /* 0x000fe20000000000 */
[----:B------:R-:W-:Y:S02]  /*14f0*/  UIADD3 UR7, UR6, 0x202, URZ ;  /* 0x0000020206077890 */ /* 0x000fe4000fffe03f */
[----:B------:R-:W-:Y:S01]  /*1500*/  UIADD3 UR6, UR6, 0x402, URZ ;  /* 0x0000040206067890 */ /* 0x000fe2000fffe03f */
[----:B------:R-:W-:Y:S02]  /*1510*/  WARPGROUP.DEPBAR.LE gsb0, 0x0 ;  /* 0x00008000000079c5 */ /* 0x000fe40000010000 */
[----:B------:R-:W-:-:S06]  /*1520*/  WARPGROUP.ARRIVE ;  /* 0x00000000000079c5 */ /* 0x000fcc0000000000 */
[----:B------:R-:W-:Y:S01]  /*1530*/  HGMMA.64x64x16.F32.BF16 R88, gdesc[UR8], R88, gsb0 ;  /* 0x00e00000085879f0 */ /* 0x000fe20008001858 */
[----:B------:R-:W-:Y:S01]  /*1540*/  UMOV UR8, UR7 ;  /* 0x0000000700087c82 */ /* 0x000fe20008000000 */
[----:B------:R-:W-:Y:S01]  /*1550*/  UMOV UR9, 0x80000020 ;  /* 0x8000002000097882 */ /* 0x000fe20000000000 */
[----:B------:R-:W-:Y:S02]  /*1560*/  WARPGROUP.DEPBAR.LE gsb0, 0x0 ;  /* 0x00008000000079c5 */ /* 0x000fe40000010000 */
[----:B------:R-:W-:-:S06]  /*1570*/  WARPGROUP.ARRIVE ;  /* 0x00000000000079c5 */ /* 0x000fcc0000000000 */
[----:B------:R-:W-:Y:S01]  /*1580*/  HGMMA.64x64x16.F32.BF16 R56, gdesc[UR8], R56, gsb0 ;  /* 0x00e00000083879f0 */ /* 0x000fe20008001838 */
[----:B------:R-:W-:Y:S01]  /*1590*/  UMOV UR8, UR6 ;  /* 0x0000000600087c82 */ /* 0x000fe20008000000 */
[----:B------:R-:W-:Y:S01]  /*15a0*/  UMOV UR9, 0x80000020 ;  /* 0x8000002000097882 */ /* 0x000fe20000000000 */
[----:B------:R-:W-:Y:S02]  /*15b0*/  WARPGROUP.DEPBAR.LE gsb0, 0x0 ;  /* 0x00008000000079c5 */ /* 0x000fe40000010000 */
[----:B------:R-:W-:-:S06]  /*15c0*/  WARPGROUP.ARRIVE ;  /* 0x00000000000079c5 */ /* 0x000fcc0000000000 */
[----:B------:R-:W-:Y:S03]  /*15d0*/  HGMMA.64x64x16.F32.BF16 R24, gdesc[UR8], R24, gsb0 ;  /* 0x00e00000081879f0 */ /* 0x000fe60008001818 */
[----:B------:R-:W-:Y:S02]  /*15e0*/  WARPGROUP.DEPBAR.LE gsb0, 0x0 ;  /* 0x00008000000079c5 */ /* 0x000fe40000010000 */
[----:B------:R-:W-:Y:S05]  /*15f0*/  @!P1 BRA `(.L_x_19) ;  /* 0x0000000400389947 */ /* 0x000fea0003800000 */
[----:B------:R-:W-:Y:S01]  /*1600*/  UIADD3 UR6, UR39, 0x1, URZ ;  /* 0x0000000127067890 */ /* 0x000fe2000fffe03f */
[----:B------:R-:W-:-:S03]  /*1610*/  IMAD.MOV.U32 R3, RZ, RZ, R0 ;  /* 0x000000ffff037224 */ /* 0x000fc600078e0000 */
[----:B------:R-:W-:-:S04]  /*1620*/  UISETP.NE.AND UP0, UPT, UR6, 0x8, UPT ;  /* 0x000000080600788c */ /* 0x000fc8000bf05270 */
[----:B------:R-:W-:Y:S02]  /*1630*/  USEL UR7, URZ, 0x1, UP0 ;  /* 0x000000013f077887 */ /* 0x000fe40008000000 */
[----:B------:R-:W-:Y:S02]  /*1640*/  USEL UR6, UR6, URZ, UP0 ;  /* 0x0000003f06067287 */ /* 0x000fe40008000000 */
[----:B------:R-:W-:-:S06]  /*1650*/  ULOP3.LUT UR7, UR38, UR7, URZ, 0x3c, !UPT ;  /* 0x0000000726077292 */ /* 0x000fcc000f8e3c3f */
[----:B------:R-:W-:Y:S01]  /*1660*/  IMAD.U32 R6, RZ, RZ, UR7 ;  /* 0x00000007ff067e24 */ /* 0x000fe2000f8e00ff */
[----:B------:R-:W-:-:S06]  /*1670*/  UMOV UR7, UR39 ;  /* 0x0000002700077c82 */ /* 0x000fcc0008000000 */
.L_x_26:
[----:B------:R-:W-:Y:S05]  /*1680*/  @!P0 BRA `(.L_x_20) ;  /* 0x0000000000048947 */ /* 0x000fea0003800000 */
[----:B------:R-:W-:Y:S01]  /*1690*/  BPT.TRAP 0x1 ;  /* 0x000000040000795c */ /* 0x000fe20000300000 */
.L_x_20:
[----:B------:R-:W-:Y:S01]  /*16a0*/  ULEA UR8, UR6, UR41, 0x3 ;  /* 0x0000002906087291 */ /* 0x000fe2000f8e183f */
[----:B01----:R-:W-:-:S08]  /*16b0*/  SHF.L.U32 R4, R6, 0x1f, RZ ;  /* 0x0000001f06047819 */ /* 0x003fd000000006ff */
[----:B------:R0:W1:Y:S01]  /*16c0*/  SYNCS.PHASECHK.TRANS64.TRYWAIT P1, [UR8], R4 ;  /* 0x00000004ff0075a7 */ /* 0x0000620008020148 */
[----:B------:R-:W-:Y:S05]  /*16d0*/  @!P0 BRA `(.L_x_21) ;  /* 0x0000000000048947 */ /* 0x000fea0003800000 */
[----:B------:R-:W-:Y:S01]  /*16e0*/  BPT.TRAP 0x1 ;  /* 0x000000040000795c */ /* 0x000fe20000300000 */
.L_x_21:
[----:B-1----:R-:W-:Y:S05]  /*16f0*/  @P1 BRA `(.L_x_22) ;  /* 0x0000000000081947 */ /* 0x002fea0003800000 */
[----:B------:R-:W1:Y:S02]  /*1700*/  SYNCS.PHASECHK.TRANS64.TRYWAIT P1, [UR8], R4 ;  /* 0x00000004ff0075a7 */ /* 0x000e640008020148 */
[----:B-1----:R-:W-:Y:S05]  /*1710*/  @!P1 BRA `(.L_x_23) ;  /* 0x0000009800d49947 */ /* 0x002fea0003800000 */
.L_x_22:
[----:B------:R-:W-:Y:S01]  /*1720*/  UIMAD UR12, UR6, 0x600, UR4 ;  /* 0x00000600060c78a4 */ /* 0x000fe2000f8e0204 */
[----:B------:R-:W-:Y:S01]  /*1730*/  WARPGROUP.ARRIVE ;  /* 0x00000000000079c5 */ /* 0x000fe20000000000 */
[----:B------:R-:W-:Y:S01]  /*1740*/  ULEA UR13, UR6, UR5, 0x8 ;  /* 0x00000005060d7291 */ /* 0x000fe2000f8e403f */
[----:B------:R-:W-:Y:S01]  /*1750*/  UMOV UR9, 0x80000020 ;  /* 0x8000002000097882 */ /* 0x000fe20000000000 */
[----:B------:R-:W-:Y:S01]  /*1760*/  UMOV UR11, 0x80000020 ;  /* 0x80000020000b7882 */ /* 0x000fe20000000000 */
[----:B------:R-:W-:Y:S02]  /*1770*/  UIADD3 UR14, UR12, 0x200, URZ ;  /* 0x000002000c0e7890 */ /* 0x000fe4000fffe03f */
[----:B------:R-:W-:Y:S02]  /*1780*/  UMOV UR8, UR12 ;  /* 0x0000000c00087c82 */ /* 0x000fe40008000000 */
[----:B------:R-:W-:Y:S01]  /*1790*/  UMOV UR10, UR13 ;  /* 0x0000000d000a7c82 */ /* 0x000fe20008000000 */
[----:B------:R-:W-:Y:S01]  /*17a0*/  UIADD3 UR15, UR12, 0x400, URZ ;  /* 0x000004000c0f7890 */ /* 0x000fe2000fffe03f */
[----:B------:R-:W-:Y:S01]  /*17b0*/  HGMMA.64x64x16.F32.BF16 R88, gdesc[UR8], R88, gsb0 ;  /* 0x00e00000085879f0 */ /* 0x000fe20008001858 */
[----:B------:R-:W-:Y:S01]  /*17c0*/  UMOV UR9, 0x80000020 ;  /* 0x8000002000097882 */ /* 0x000fe20000000000 */
[----:B------:R-:W-:Y:S01]  /*17d0*/  UMOV UR8, UR14 ;  /* 0x0000000e00087c82 */ /* 0x000fe20008000000 */
[----:B------:R-:W-:-:S02]  /*17e0*/  WARPGROUP.DEPBAR.LE gsb0, 0x0 ;  /* 0x00008000000079c5 */ /* 0x000fc40000010000 */
[----:B------:R-:W-:-:S06]  /*17f0*/  WARPGROUP.ARRIVE ;  /* 0x00000000000079c5 */ /* 0x000fcc0000000000 */
[----:B------:R-:W-:Y:S01]  /*1800*/  HGMMA.64x64x16.F32.BF16 R56, gdesc[UR8], R56, gsb0 ;  /* 0x00e00000083879f0 */ /* 0x000fe20008001838 */
[----:B------:R-:W-:Y:S01]  /*1810*/  UMOV UR8, UR15 ;  /* 0x0000000f00087c82 */ /* 0x000fe20008000000 */
[----:B------:R-:W-:Y:S01]  /*1820*/  UMOV UR9, 0x80000020 ;  /* 0x8000002000097882 */ /* 0x000fe20000000000 */
[----:B------:R-:W-:Y:S02]  /*1830*/  WARPGROUP.DEPBAR.LE gsb0, 0x0 ;  /* 0x00008000000079c5 */ /* 0x000fe40000010000 */
[----:B------:R-:W-:-:S06]  /*1840*/  WARPGROUP.ARRIVE ;  /* 0x00000000000079c5 */ /* 0x000fcc0000000000 */
[----:B------:R-:W-:Y:S01]  /*1850*/  HGMMA.64x64x16.F32.BF16 R24, gdesc[UR8], R24, gsb0 ;  /* 0x00e00000081879f0 */ /* 0x000fe20008001818 */
        /* <DEDUP_REMOVED lines=21> */
[----:B------:R-:W-:Y:S01]  /*19b0*/  BPT.TRAP 0x1 ;  /* 0x000000040000795c */ /* 0x000fe20000300000 */
.L_x_24:
[----:B------:R-:W-:Y:S01]  /*19c0*/  ULEA UR8, UR7, UR41, 0x3 ;  /* 0x0000002907087291 */ /* 0x000fe2000f8e183f */
[----:B------:R-:W-:-:S03]  /*19d0*/  ISETP.GT.U32.AND P1, PT, R19, 0x1, PT ;  /* 0x000000011300780c */ /* 0x000fc60003f24070 */
[----:B------:R-:W-:-:S04]  /*19e0*/  UIADD3 UR8, UR8, 0x40, URZ ;  /* 0x0000004008087890 */ /* 0x000fc8000fffe03f */
[----:B------:R-:W-:-:S09]  /*19f0*/  UPRMT UR8, URZ, 0x654, UR8 ;  /* 0x000006543f087896 */ /* 0x000fd20008000008 */
[----:B------:R-:W-:Y:S01]  /*1a00*/  SYNCS.ARRIVE.TRANS64.RED.A1T0 RZ, [UR8], RZ ;  /* 0x000000ffffff79a7 */ /* 0x000fe20008100408 */
[----:B------:R-:W-:Y:S05]  /*1a10*/  @P1 BRA `(.L_x_25) ;  /* 0x0000000000041947 */ /* 0x000fea0003800000 */
[----:B------:R-:W-:Y:S01]  /*1a20*/  BPT.TRAP 0x1 ;  /* 0x000000040000795c */ /* 0x000fe20000300000 */
.L_x_25:
[----:B------:R-:W-:Y:S01]  /*1a30*/  UIADD3 UR6, UR6, 0x1, URZ ;  /* 0x0000000106067890 */ /* 0x000fe2000fffe03f */
[C---:B------:R-:W-:Y:S01]  /*1a40*/  ISETP.GT.AND P1, PT, R3.reuse, 0x1, PT ;  /* 0x000000010300780c */ /* 0x040fe20003f24270 */
[----:B------:R-:W-:Y:S01]  /*1a50*/  UIADD3 UR7, UR7, 0x1, URZ ;  /* 0x0000000107077890 */ /* 0x000fe2000fffe03f */
[----:B------:R-:W-:Y:S01]  /*1a60*/  VIADD R3, R3, 0xffffffff ;  /* 0xffffffff03037836 */ /* 0x000fe20000000000 */
[----:B------:R-:W-:Y:S02]  /*1a70*/  UISETP.NE.AND UP0, UPT, UR6, 0x8, UPT ;  /* 0x000000080600788c */ /* 0x000fe4000bf05270 */
[----:B------:R-:W-:Y:S02]  /*1a80*/  UISETP.NE.AND UP1, UPT, UR7, 0x8, UPT ;  /* 0x000000080700788c */ /* 0x000fe4000bf25270 */
[----:B------:R-:W-:Y:S02]  /*1a90*/  USEL UR8, URZ, 0x1, UP0 ;  /* 0x000000013f087887 */ /* 0x000fe40008000000 */
[----:B------:R-:W-:-:S02]  /*1aa0*/  USEL UR6, UR6, URZ, UP0 ;  /* 0x0000003f06067287 */ /* 0x000fc40008000000 */
[----:B------:R-:W-:Y:S02]  /*1ab0*/  USEL UR7, UR7, URZ, UP1 ;  /* 0x0000003f07077287 */ /* 0x000fe40008800000 */
[----:B------:R-:W-:Y:S01]  /*1ac0*/  LOP3.LUT R6, R6, UR8, RZ, 0x3c, !PT ;  /* 0x0000000806067c12 */ /* 0x000fe2000f8e3cff */
[----:B------:R-:W-:Y:S09]  /*1ad0*/  @P1 BRA `(.L_x_26) ;  /* 0xfffffff800e81947 */ /* 0x000ff2000383ffff */
.L_x_19:
[----:B------:R-:W2:Y:S02]  /*1ae0*/  LDC R3, c[0x0][0x28c] ;  /* 0x0000a300ff037b82 */ /* 0x000ea40000000800 */
[----:B--2---:R-:W-:-:S13]  /*1af0*/  ISETP.GE.AND P1, PT, R3, 0x1, PT ;  /* 0x000000010300780c */ /* 0x004fda0003f26270 */
[----:B------:R-:W-:Y:S05]  /*1b00*/  @!P1 BRA `(.L_x_27) ;  /* 0x0000000000309947 */ /* 0x000fea0003800000 */
[----:B------:R-:W-:Y:S05]  /*1b10*/  @!P0 BRA `(.L_x_28) ;  /* 0x0000000000048947 */ /* 0x000fea0003800000 */
[----:B------:R-:W-:Y:S01]  /*1b20*/  BPT.TRAP 0x1 ;  /* 0x000000040000795c */ /* 0x000fe20000300000 */
.L_x_28:
[----:B------:R-:W-:Y:S02]  /*1b30*/  R2UR UR4, R0 ;  /* 0x00000000000472ca */ /* 0x000fe400000e0000 */
[----:B------:R-:W-:-:S11]  /*1b40*/  ISETP.GT.U32.AND P0, PT, R19, 0x1, PT ;  /* 0x000000011300780c */ /* 0x000fd60003f04070 */
[----:B------:R-:W-:-:S04]  /*1b50*/  UIADD3 UR4, UR4, UR39, URZ ;  /* 0x0000002704047290 */ /* 0x000fc8000fffe03f */
[----:B------:R-:W-:-:S04]  /*1b60*/  USHF.L.U32 UR4, UR4, 0x3, URZ ;  /* 0x0000000304047899 */ /* 0x000fc8000800063f */
[----:B------:R-:W-:-:S04]  /*1b70*/  ULOP3.LUT UR4, UR4, 0x38, URZ, 0xc0, !UPT ;  /* 0x0000003804047892 */ /* 0x000fc8000f8ec03f */
[----:B------:R-:W-:-:S04]  /*1b80*/  UIADD3 UR4, UR41, 0x40, UR4 ;  /* 0x0000004029047890 */ /* 0x000fc8000fffe004 */
[----:B------:R-:W-:-:S09]  /*1b90*/  UPRMT UR4, URZ, 0x654, UR4 ;  /* 0x000006543f047896 */ /* 0x000fd20008000004 */
[----:B------:R-:W-:Y:S01]  /*1ba0*/  SYNCS.ARRIVE.TRANS64.RED.A1T0 RZ, [UR4], RZ ;  /* 0x000000ffffff79a7 */ /* 0x000fe20008100404 */
[----:B------:R-:W-:Y:S05]  /*1bb0*/  @P0 BRA `(.L_x_27) ;  /* 0x0000000000040947 */ /* 0x000fea0003800000 */
[----:B------:R-:W-:Y:S01]  /*1bc0*/  BPT.TRAP 0x1 ;  /* 0x000000040000795c */ /* 0x000fe20000300000 */
.L_x_27:
[----:B------:R-:W2:Y:S01]  /*1bd0*/  LDC R9, c[0x0][0x288] ;  /* 0x0000a200ff097b82 */ /* 0x000ea20000000800 */
[----:B01----:R-:W-:Y:S01]  /*1be0*/  LOP3.LUT R4, R18, 0x60, RZ, 0xc0, !PT ;  /* 0x0000006012047812 */ /* 0x003fe200078ec0ff */
[----:B------:R-:W-:Y:S01]  /*1bf0*/  UIADD3 UR39, UR40, UR39, URZ ;  /* 0x0000002728277290 */ /* 0x000fe2000fffe03f */
[----:B------:R-:W-:Y:S01]  /*1c00*/  LOP3.LUT R0, R22, 0x1, RZ, 0xc0, !PT ;  /* 0x0000000116007812 */ /* 0x000fe200078ec0ff */
[----:B------:R-:W-:Y:S01]  /*1c10*/  IMAD.SHL.U32 R7, R123, 0x40, RZ ;  /* 0x000000407b077824 */ /* 0x000fe200078e00ff */
[----:B------:R-:W-:Y:S01]  /*1c20*/  SHF.R.U32.HI R3, RZ, 0x2, R18 ;  /* 0x00000002ff037819 */ /* 0x000fe20000011612 */
[----:B------:R-:W-:Y:S01]  /*1c30*/  USHF.R.U32.HI UR4, URZ, 0x3, UR39 ;  /* 0x000000033f047899 */ /* 0x000fe20008011627 */
[----:B------:R-:W-:Y:S01]  /*1c40*/  SHF.R.U32.HI R6, RZ, 0x1, R4 ;  /* 0x00000001ff067819 */ /* 0x000fe20000011604 */
[----:B------:R-:W-:Y:S01]  /*1c50*/  IMAD.SHL.U32 R4, R0, 0x40, RZ ;  /* 0x0000004000047824 */ /* 0x000fe200078e00ff */
[----:B------:R-:W-:Y:S01]  /*1c60*/  LOP3.LUT R3, R3, 0x7, RZ, 0xc0, !PT ;  /* 0x0000000703037812 */ /* 0x000fe200078ec0ff */
[----:B------:R-:W-:Y:S01]  /*1c70*/  ULOP3.LUT UR4, UR4, 0x1, URZ, 0xc0, !UPT ;  /* 0x0000000104047892 */ /* 0x000fe2000f8ec03f */
[----:B------:R-:W-:Y:S01]  /*1c80*/  IMAD.SHL.U32 R12, R18, 0x2, RZ ;  /* 0x00000002120c7824 */ /* 0x000fe200078e00ff */
[----:B------:R-:W-:Y:S01]  /*1c90*/  ULDC UR8, c[0x0][0x284] ;  /* 0x0000a10000087ab9 */ /* 0x000fe20000000800 */
[--C-:B------:R-:W-:Y:S01]  /*1ca0*/  IADD3 R5, RZ, -R6, -R3.reuse ;  /* 0x80000006ff057210 */ /* 0x100fe20007ffe803 */
[----:B------:R-:W-:Y:S01]  /*1cb0*/  UISETP.GT.U32.AND UP1, UPT, UR39, 0x7, UPT ;  /* 0x000000072700788c */ /* 0x000fe2000bf24070 */
[----:B------:R-:W-:Y:S01]  /*1cc0*/  LOP3.LUT R3, R4, 0x40, R3, 0xe2, !PT ;  /* 0x0000004004037812 */ /* 0x000fe200078ee203 */
[----:B------:R-:W-:Y:S01]  /*1cd0*/  UISETP.NE.U32.AND UP0, UPT, UR4, 0x1, UPT ;  /* 0x000000010400788c */ /* 0x000fe2000bf05070 */
[----:B------:R-:W-:Y:S01]  /*1ce0*/  LOP3.LUT R4, R18, 0x3, RZ, 0xc0, !PT ;  /* 0x0000000312047812 */ /* 0x000fe200078ec0ff */
[----:B------:R-:W-:Y:S01]  /*1cf0*/  ULDC.64 UR6, c[0x0][0x5d0] ;  /* 0x0001740000067ab9 */ /* 0x000fe20000000a00 */
[----:B------:R-:W-:Y:S01]  /*1d00*/  SHF.R.S32.HI R127, RZ, 0x1f, R23 ;  /* 0x0000001fff7f7819 */ /* 0x000fe20000011417 */
[----:B------:R-:W-:Y:S01]  /*1d10*/  UISETP.LT.U32.AND UP1, UPT, UR40, 0x8, UP1 ;  /* 0x000000082800788c */ /* 0x000fe20008f21070 */
[C---:B------:R-:W-:Y:S01]  /*1d20*/  LOP3.LUT R12, R7.reuse, 0x6, R12, 0xf8, !PT ;  /* 0x00000006070c7812 */ /* 0x040fe200078ef80c */
[----:B------:R-:W-:Y:S01]  /*1d30*/  UISETP.GT.U32.AND UP0, UPT, UR40, 0x7, !UP0 ;  /* 0x000000072800788c */ /* 0x000fe2000c704070 */
[----:B------:R-:W-:Y:S01]  /*1d40*/  IMAD R0, R0, -0x40, R5 ;  /* 0xffffffc000007824 */ /* 0x000fe200078e0205 */
[----:B--2---:R-:W-:Y:S01]  /*1d50*/  ISETP.GE.AND P0, PT, R7, R9, PT ;  /* 0x000000090700720c */ /* 0x004fe20003f06270 */
[----:B------:R-:W-:Y:S01]  /*1d60*/  IMAD R8, R4, -0x2, R9 ;  /* 0xfffffffe04087824 */ /* 0x000fe200078e0209 */
[----:B------:R-:W-:Y:S01]  /*1d70*/  SHF.R.S32.HI R13, RZ, 0x1f, R12 ;  /* 0x0000001fff0d7819 */ /* 0x000fe2000001140c */
[C---:B------:R-:W-:Y:S01]  /*1d80*/  IMAD R9, R122.reuse, 0x180, RZ ;  /* 0x000001807a097824 */ /* 0x040fe200078e02ff */
[----:B------:R-:W-:Y:S01]  /*1d90*/  USEL UR5, URZ, 0x1, !UP1 ;  /* 0x000000013f057887 */ /* 0x000fe2000c800000 */
[----:B------:R-:W-:Y:S01]  /*1da0*/  IMAD R4, R127, UR6, RZ ;  /* 0x000000067f047c24 */ /* 0x000fe2000f8e02ff */
[----:B------:R-:W-:Y:S01]  /*1db0*/  USEL UR4, URZ, 0x1, !UP0 ;  /* 0x000000013f047887 */ /* 0x000fe2000c000000 */
[----:B------:R-:W-:Y:S01]  /*1dc0*/  IMAD.WIDE R122, R122, 0x180, RZ ;  /* 0x000001807a7a7825 */ /* 0x000fe200078e02ff */
[C---:B------:R-:W-:Y:S01]  /*1dd0*/  ISETP.GE.OR P0, PT, R9.reuse, UR8, P0 ;  /* 0x0000000809007c0c */ /* 0x040fe20008706670 */
[----:B------:R-:W-:Y:S01]  /*1de0*/  ULOP3.LUT UR39, UR39, 0x7, URZ, 0xc0, !UPT ;  /* 0x0000000727277892 */ /* 0x000fe2000f8ec03f */
[----:B------:R-:W-:Y:S01]  /*1df0*/  IADD3 R0, -R9, UR8, R0 ;  /* 0x0000000809007c10 */ /* 0x000fe2000fffe100 */
[C---:B------:R-:W-:Y:S01]  /*1e00*/  IMAD R11, R23.reuse, UR7, R4 ;  /* 0x00000007170b7c24 */ /* 0x040fe2000f8e0204 */
[----:B------:R-:W-:Y:S01]  /*1e10*/  ULOP3.LUT UR38, UR4, UR38, UR5, 0x96, !UPT ;  /* 0x0000002604267292 */ /* 0x000fe2000f8e9605 */
[----:B------:R-:W-:Y:S01]  /*1e20*/  IMAD.WIDE.U32 R4, R23, UR6, R12 ;  /* 0x0000000617047c25 */ /* 0x000fe2000f8e000c */
[----:B------:R-:W-:-:S03]  /*1e30*/  LOP3.LUT R137, R122, R3, R6, 0xfe, !PT ;  /* 0x000000037a897212 */ /* 0x000fc600078efe06 */
[----:B------:R-:W-:Y:S02]  /*1e40*/  IMAD.IADD R5, R5, 0x1, R11 ;  /* 0x0000000105057824 */ /* 0x000fe400078e020b */
[----:B------:R-:W-:Y:S02]  /*1e50*/  IMAD.IADD R3, R8, 0x1, -R7 ;  /* 0x0000000108037824 */ /* 0x000fe400078e0a07 */
[----:B------:R-:W-:Y:S01]  /*1e60*/  IMAD.MOV.U32 R10, RZ, RZ, -0x1 ;  /* 0xffffffffff0a7424 */ /* 0x000fe200078e00ff */
[----:B------:R-:W-:Y:S06]  /*1e70*/  @P0 BRA `(.L_x_29) ;  /* 0x00000074001c0947 */ /* 0x000fec0003800000 */
[----:B------:R-:W0:Y:S01]  /*1e80*/  LDC.64 R20, c[0x0][0x5c8] ;  /* 0x00017200ff147b82 */ /* 0x000e220000000a00 */
[----:B-----5:R-:W-:Y:S01]  /*1e90*/  FSETP.NEU.AND P0, PT, R121, RZ, PT ;  /* 0x000000ff7900720b */ /* 0x020fe20003f0d000 */
[----:B------:R-:W-:Y:S01]  /*1ea0*/  BSSY B0, `(.L_x_29) ;  /* 0x0000744000007945 */ /* 0x000fe20003800000 */
[----:B------:R-:W-:-:S04]  /*1eb0*/  ISETP.GT.AND P1, PT, R0, RZ, PT ;  /* 0x000000ff0000720c */ /* 0x000fc80003f24270 */
[----:B------:R-:W-:Y:S01]  /*1ec0*/  ISETP.GT.AND P2, PT, R3, RZ, P1 ;  /* 0x000000ff0300720c */ /* 0x000fe20000f44270 */
[-C--:B0-----:R-:W-:Y:S02]  /*1ed0*/  IMAD R6, R123, R20.reuse, RZ ;  /* 0x000000147b067224 */ /* 0x081fe400078e02ff */
[----:B------:R-:W-:-:S04]  /*1ee0*/  IMAD.WIDE.U32 R130, R137, R20, R4 ;  /* 0x0000001489827225 */ /* 0x000fc800078e0004 */
[----:B------:R-:W-:-:S04]  /*1ef0*/  IMAD R5, R137, R21, R6 ;  /* 0x0000001589057224 */ /* 0x000fc800078e0206 */
[----:B------:R-:W-:Y:S01]  /*1f00*/  IMAD.IADD R139, R131, 0x1, R5 ;  /* 0x00000001838b7824 */ /* 0x000fe200078e0205 */
[----:B------:R-:W-:Y:S06]  /*1f10*/  @!P0 BRA `(.L_x_30) ;  /* 0x0000004c00b48947 */ /* 0x000fec0003800000 */
[----:B------:R-:W0:Y:S01]  /*1f20*/  LDC.64 R134, c[0x0][0x5b8] ;  /* 0x00016e00ff867b82 */ /* 0x000e220000000a00 */
[----:B------:R-:W-:-:S07]  /*1f30*/  ULDC.64 UR4, c[0x0][0x5c0] ;  /* 0x0001700000047ab9 */ /* 0x000fce0000000a00 */
[----:B------:R-:W1:Y:S08]  /*1f40*/  LDC.64 R14, c[0x0][0x5b0] ;  /* 0x00016c00ff0e7b82 */ /* 0x000e700000000a00 */
[----:B------:R-:W2:Y:S01]  /*1f50*/  LDC.64 R124, c[0x0][0x5a8] ;  /* 0x00016a00ff7c7b82 */ /* 0x000ea20000000a00 */
[-C--:B0-----:R-:W-:Y:S02]  /*1f60*/  IMAD R4, R127, R134.reuse, RZ ;  /* 0x000000867f047224 */ /* 0x081fe400078e02ff */
[----:B------:R-:W-:-:S04]  /*1f70*/  IMAD.WIDE.U32 R132, R23, R134, R12 ;  /* 0x0000008617847225 */ /* 0x000fc800078e000c */
[----:B------:R-:W-:Y:S02]  /*1f80*/  IMAD R131, R23, R135, R4 ;  /* 0x0000008717837224 */ /* 0x000fe400078e0204 */
[-C--:B-1----:R-:W-:Y:S02]  /*1f90*/  IMAD R122, R123, R14.reuse, RZ ;  /* 0x0000000e7b7a7224 */ /* 0x082fe400078e02ff */
[----:B------:R-:W-:Y:S02]  /*1fa0*/  IMAD.IADD R9, R133, 0x1, R131 ;  /* 0x0000000185097824 */ /* 0x000fe400078e0283 */
[----:B------:R-:W-:Y:S02]  /*1fb0*/  IMAD.MOV.U32 R8, RZ, RZ, R132 ;  /* 0x000000ffff087224 */ /* 0x000fe400078e0084 */
[C---:B------:R-:W-:Y:S02]  /*1fc0*/  IMAD R127, R137.reuse, R15, R122 ;  /* 0x0000000f897f7224 */ /* 0x040fe400078e027a */
[----:B------:R-:W-:-:S04]  /*1fd0*/  IMAD.WIDE.U32 R6, R137, R14, R8 ;  /* 0x0000000e89067225 */ /* 0x000fc800078e0008 */
[----:B------:R-:W-:Y:S01]  /*1fe0*/  IMAD.IADD R5, R7, 0x1, R127 ;  /* 0x0000000107057824 */ /* 0x000fe200078e027f */
[----:B--2---:R-:W-:-:S04]  /*1ff0*/  LEA R4, P0, R6, R124, 0x1 ;  /* 0x0000007c06047211 */ /* 0x004fc800078008ff */
[----:B------:R-:W-:-:S05]  /*2000*/  LEA.HI.X R5, R6, R125, R5, 0x1, P0 ;  /* 0x0000007d06057211 */ /* 0x000fca00000f0c05 */
[----:B------:R-:W2:Y:S01]  /*2010*/  @P2 LDG.E.LTC128B.U16 R11, desc[UR36][R4.64] ;  /* 0x00000024040b2981 */ /* 0x000ea2000c1e1520 */
[----:B------:R-:W-:Y:S01]  /*2020*/  IMAD.WIDE.U32 R122, R137, R14, R12 ;  /* 0x0000000e897a7225 */ /* 0x000fe200078e000c */
[----:B------:R-:W-:Y:S01]  /*2030*/  ISETP.GT.AND P3, PT, R3, 0x1, P1 ;  /* 0x000000010300780c */ /* 0x000fe20000f64270 */
[----:B------:R-:W-:Y:S02]  /*2040*/  BSSY B1, `(.L_x_31) ;  /* 0x0000012000017945 */ /* 0x000fe40003800000 */
[----:B------:R-:W-:Y:S02]  /*2050*/  IMAD.IADD R123, R127, 0x1, R123 ;  /* 0x000000017f7b7824 */ /* 0x000fe400078e027b */
[----:B------:R-:W-:-:S04]  /*2060*/  IMAD.WIDE.U32 R128, R23, R134, R122 ;  /* 0x0000008617807225 */ /* 0x000fc800078e007a */
[----:B--2---:R-:W-:-:S04]  /*2070*/  IMAD.U32 R6, R11, 0x10000, RZ ;  /* 0x000100000b067824 */ /* 0x004fc800078e00ff */
[----:B------:R-:W-:Y:S01]  /*2080*/  FMUL R7, R6, R121 ;  /* 0x0000007906077220 */ /* 0x000fe20000400000 */
[----:B------:R-:W-:-:S03]  /*2090*/  LEA R6, P0, R130, UR4, 0x1 ;  /* 0x0000000482067c11 */ /* 0x000fc6000f8008ff */
[----:B------:R-:W-:Y:S01]  /*20a0*/  FFMA R7, R88, R120, R7 ;  /* 0x0000007858077223 */ /* 0x000fe20000000007 */
[----:B------:R-:W-:-:S04]  /*20b0*/  IMAD.IADD R88, R131, 0x1, R129 ;  /* 0x0000000183587824 */ /* 0x000fc800078e0281 */
[----:B------:R-:W-:Y:S02]  /*20c0*/  F2FP.BF16.F32.PACK_AB R123, RZ, R7 ;  /* 0x00000007ff7b723e */ /* 0x000fe400000010ff */
[----:B------:R-:W-:Y:S02]  /*20d0*/  LEA.HI.X R7, R130, UR5, R139, 0x1, P0 ;  /* 0x0000000582077c11 */ /* 0x000fe400080f0c8b */
[----:B------:R-:W-:Y:S02]  /*20e0*/  PRMT R129, R123, 0x7610, R129 ;  /* 0x000076107b817816 */ /* 0x000fe40000000081 */
[----:B------:R-:W-:-:S03]  /*20f0*/  LEA R122, P0, R128, R124, 0x1 ;  /* 0x0000007c807a7211 */ /* 0x000fc600078008ff */
[----:B------:R0:W-:Y:S01]  /*2100*/  @P2 STG.E.U16 desc[UR36][R6.64], R129 ;  /* 0x0000008106002986 */ /* 0x0001e2000c101524 */
[----:B------:R-:W-:Y:S01]  /*2110*/  LEA.HI.X R123, R128, R125, R88, 0x1, P0 ;  /* 0x0000007d807b7211 */ /* 0x000fe200000f0c58 */
[C---:B------:R-:W-:Y:S01]  /*2120*/  IMAD.SHL.U32 R128, R14.reuse, 0x8, RZ ;  /* 0x000000080e807824 */ /* 0x040fe200078e00ff */
[----:B0-----:R-:W-:Y:S01]  /*2130*/  SHF.L.U64.HI R129, R14, 0x3, R15 ;  /* 0x000000030e817819 */ /* 0x001fe2000001020f */
[----:B------:R-:W-:Y:S06]  /*2140*/  @!P3 BRA `(.L_x_32) ;  /* 0x000000000004b947 */ /* 0x000fec0003800000 */
[----:B------:R0:W5:Y:S02]  /*2150*/  LDG.E.LTC128B.U16 R11, desc[UR36][R122.64+0x2] ;  /* 0x000002247a0b7981 */ /* 0x000164000c1e1520 */
.L_x_32:
[----:B------:R-:W-:Y:S05]  /*2160*/  BSYNC B1 ;  /* 0x0000000000017941 */ /* 0x000fea0003800000 */
.L_x_31:
[----:B------:R-:W-:Y:S01]  /*2170*/  IMAD.WIDE.U32 R128, R137, R14, R128 ;  /* 0x0000000e89807225 */ /* 0x000fe200078e0080 */
[----:B------:R-:W-:-:S03]  /*2180*/  ISETP.GT.AND P0, PT, R0, 0x8, PT ;  /* 0x000000080000780c */ /* 0x000fc60003f04270 */
[----:B-----5:R-:W-:Y:S01]  /*2190*/  IMAD.U32 R8, R11, 0x10000, RZ ;  /* 0x000100000b087824 */ /* 0x020fe200078e00ff */
[----:B------:R-:W-:Y:S01]  /*21a0*/  IADD3 R132, P4, R132, R128, RZ ;  /* 0x0000008084847210 */ /* 0x000fe20007f9e0ff */
[----:B------:R-:W-:Y:S01]  /*21b0*/  IMAD.IADD R129, R127, 0x1, R129 ;  /* 0x000000017f817824 */ /* 0x000fe200078e0281 */
[----:B------:R-:W-:Y:S01]  /*21c0*/  ISETP.GT.AND P2, PT, R3, RZ, P0 ;  /* 0x000000ff0300720c */ /* 0x000fe20000744270 */
[----:B------:R-:W-:Y:S01]  /*21d0*/  FMUL R8, R8, R121 ;  /* 0x0000007908087220 */ /* 0x000fe20000400000 */
[----:B------:R-:W-:Y:S01]  /*21e0*/  PRMT R127, R11, 0x7610, R127 ;  /* 0x000076100b7f7816 */ /* 0x000fe2000000007f */
[----:B------:R-:W-:Y:S02]  /*21f0*/  IMAD.X R9, R129, 0x1, R9, P4 ;  /* 0x0000000181097824 */ /* 0x000fe400020e0609 */
[----:B------:R-:W-:Y:S01]  /*2200*/  FFMA R89, R89, R120, R8 ;  /* 0x0000007859597223 */ /* 0x000fe20000000008 */
[----:B------:R-:W-:-:S04]  /*2210*/  LEA R8, P4, R132, R124, 0x1 ;  /* 0x0000007c84087211 */ /* 0x000fc800078808ff */
[----:B------:R-:W-:Y:S02]  /*2220*/  F2FP.BF16.F32.PACK_AB R89, RZ, R89 ;  /* 0x00000059ff59723e */ /* 0x000fe400000010ff */
[----:B------:R-:W-:-:S03]  /*2230*/  LEA.HI.X R9, R132, R125, R9, 0x1, P4 ;  /* 0x0000007d84097211 */ /* 0x000fc600020f0c09 */
[----:B------:R1:W-:Y:S04]  /*2240*/  @P3 STG.E.U16 desc[UR36][R6.64+0x2], R89 ;  /* 0x0000025906003986 */ /* 0x0003e8000c101524 */
[----:B------:R-:W2:Y:S01]  /*2250*/  @P2 LDG.E.LTC128B.U16 R127, desc[UR36][R8.64] ;  /* 0x00000024087f2981 */ /* 0x000ea2000c1e1520 */
[----:B------:R-:W-:Y:S01]  /*2260*/  IADD3 R128, P3, R12, R128, RZ ;  /* 0x000000800c807210 */ /* 0x000fe20007f7e0ff */
[----:B------:R-:W-:Y:S04]  /*2270*/  BSSY B1, `(.L_x_33) ;  /* 0x0000011000017945 */ /* 0x000fe80003800000 */
[----:B------:R-:W-:Y:S01]  /*2280*/  IMAD.X R129, R13, 0x1, R129, P3 ;  /* 0x000000010d817824 */ /* 0x000fe200018e0681 */
[----:B------:R-:W-:-:S02]  /*2290*/  SHF.L.U64.HI R13, R20, 0x4, R21 ;  /* 0x00000004140d7819 */ /* 0x000fc40000010215 */
[----:B------:R-:W-:Y:S01]  /*22a0*/  ISETP.GT.AND P3, PT, R3, 0x1, P0 ;  /* 0x000000010300780c */ /* 0x000fe20000764270 */
[----:B------:R-:W-:-:S04]  /*22b0*/  IMAD.WIDE.U32 R128, R23, R134, R128 ;  /* 0x0000008617807225 */ /* 0x000fc800078e0080 */
[----:B------:R-:W-:Y:S01]  /*22c0*/  IMAD.IADD R23, R131, 0x1, R129 ;  /* 0x0000000183177824 */ /* 0x000fe200078e0281 */
[----:B------:R-:W-:-:S04]  /*22d0*/  LEA R88, P5, R128, R124, 0x1 ;  /* 0x0000007c80587211 */ /* 0x000fc800078a08ff */
[----:B-1----:R-:W-:Y:S01]  /*22e0*/  LEA.HI.X R89, R128, R125, R23, 0x1, P5 ;  /* 0x0000007d80597211 */ /* 0x002fe200028f0c17 */
[----:B--2---:R-:W-:-:S04]  /*22f0*/  IMAD.U32 R12, R127, 0x10000, RZ ;  /* 0x000100007f0c7824 */ /* 0x004fc800078e00ff */
[----:B------:R-:W-:Y:S01]  /*2300*/  FMUL R11, R12, R121 ;  /* 0x000000790c0b7220 */ /* 0x000fe20000400000 */
[----:B------:R-:W-:-:S03]  /*2310*/  LEA R12, P4, R20, R6, 0x4 ;  /* 0x00000006140c7211 */ /* 0x000fc600078820ff */
[----:B------:R-:W-:Y:S02]  /*2320*/  FFMA R11, R90, R120, R11 ;  /* 0x000000785a0b7223 */ /* 0x000fe4000000000b */
[----:B------:R-:W-:-:S03]  /*2330*/  IMAD.X R13, R13, 0x1, R7, P4 ;  /* 0x000000010d0d7824 */ /* 0x000fc600020e0607 */
[----:B------:R-:W-:-:S05]  /*2340*/  F2FP.BF16.F32.PACK_AB R11, RZ, R11 ;  /* 0x0000000bff0b723e */ /* 0x000fca00000010ff */
[----:B------:R1:W-:Y:S01]  /*2350*/  @P2 STG.E.U16 desc[UR36][R12.64], R11 ;  /* 0x0000000b0c002986 */ /* 0x0003e2000c101524 */
[----:B------:R-:W-:Y:S05]  /*2360*/  @!P3 BRA `(.L_x_34) ;  /* 0x000000000004b947 */ /* 0x000fea0003800000 */
[----:B------:R2:W5:Y:S02]  /*2370*/  LDG.E.LTC128B.U16 R127, desc[UR36][R88.64+0x2] ;  /* 0x00000224587f7981 */ /* 0x000564000c1e1520 */
.L_x_34:
[----:B------:R-:W-:Y:S05]  /*2380*/  BSYNC B1 ;  /* 0x0000000000017941 */ /* 0x000fea0003800000 */
.L_x_33:
[----:B-----5:R-:W-:Y:S01]  /*2390*/  IMAD.U32 R90, R127, 0x10000, RZ ;  /* 0x000100007f5a7824 */ /* 0x020fe200078e00ff */
[----:B------:R-:W-:Y:S01]  /*23a0*/  ISETP.GT.AND P2, PT, R3, 0x8, P1 ;  /* 0x000000080300780c */ /* 0x000fe20000f44270 */
[----:B------:R-:W-:Y:S02]  /*23b0*/  BSSY B1, `(.L_x_35) ;  /* 0x0000007000017945 */ /* 0x000fe40003800000 */
[----:B------:R-:W-:-:S04]  /*23c0*/  FMUL R90, R90, R121 ;  /* 0x000000795a5a7220 */ /* 0x000fc80000400000 */
[----:B------:R-:W-:-:S05]  /*23d0*/  FFMA R90, R91, R120, R90 ;  /* 0x000000785b5a7223 */ /* 0x000fca000000005a */
[----:B------:R-:W-:-:S05]  /*23e0*/  F2FP.BF16.F32.PACK_AB R90, RZ, R90 ;  /* 0x0000005aff5a723e */ /* 0x000fca00000010ff */
[----:B------:R3:W-:Y:S01]  /*23f0*/  @P3 STG.E.U16 desc[UR36][R12.64+0x2], R90 ;  /* 0x0000025a0c003986 */ /* 0x0007e2000c101524 */
[----:B------:R-:W-:Y:S05]  /*2400*/  @!P2 BRA `(.L_x_36) ;  /* 0x000000000004a947 */ /* 0x000fea0003800000 */
[----:B------:R4:W5:Y:S02]  /*2410*/  LDG.E.LTC128B.U16 R127, desc[UR36][R122.64+0x10] ;  /* 0x000010247a7f7981 */ /* 0x000964000c1e1520 */
.L_x_36:
[----:B------:R-:W-:Y:S05]  /*2420*/  BSYNC B1 ;  /* 0x0000000000017941 */ /* 0x000fea0003800000 */
.L_x_35:
[----:B---3-5:R-:W-:Y:S01]  /*2430*/  IMAD.U32 R90, R127, 0x10000, RZ ;  /* 0x000100007f5a7824 */ /* 0x028fe200078e00ff */
[----:B------:R-:W-:Y:S01]  /*2440*/  ISETP.GT.AND P3, PT, R3, 0x9, P1 ;  /* 0x000000090300780c */ /* 0x000fe20000f64270 */
[----:B------:R-:W-:Y:S02]  /*2450*/  BSSY B1, `(.L_x_37) ;  /* 0x0000007000017945 */ /* 0x000fe40003800000 */
[----:B-1----:R-:W-:-:S04]  /*2460*/  FMUL R11, R90, R121 ;  /* 0x000000795a0b7220 */ /* 0x002fc80000400000 */
[----:B------:R-:W-:-:S05]  /*2470*/  FFMA R11, R92, R120, R11 ;  /* 0x000000785c0b7223 */ /* 0x000fca000000000b */
[----:B------:R-:W-:-:S05]  /*2480*/  F2FP.BF16.F32.PACK_AB R11, RZ, R11 ;  /* 0x0000000bff0b723e */ /* 0x000fca00000010ff */
[----:B------:R1:W-:Y:S01]  /*2490*/  @P2 STG.E.U16 desc[UR36][R6.64+0x10], R11 ;  /* 0x0000100b06002986 */ /* 0x0003e2000c101524 */
[----:B------:R-:W-:Y:S05]  /*24a0*/  @!P3 BRA `(.L_x_38) ;  /* 0x000000000004b947 */ /* 0x000fea0003800000 */
[----:B------:R3:W5:Y:S02]  /*24b0*/  LDG.E.LTC128B.U16 R127, desc[UR36][R122.64+0x12] ;  /* 0x000012247a7f7981 */ /* 0x000764000c1e1520 */
.L_x_38:
[----:B------:R-:W-:Y:S05]  /*24c0*/  BSYNC B1 ;  /* 0x0000000000017941 */ /* 0x000fea0003800000 */
.L_x_37:
        /* <DEDUP_REMOVED lines=9> */
.L_x_40:
[----:B------:R-:W-:Y:S05]  /*2560*/  BSYNC B1 ;  /* 0x0000000000017941 */ /* 0x000fea0003800000 */
.L_x_39:
[----:B0----5:R-:W-:Y:S01]  /*2570*/  IMAD.U32 R90, R127, 0x10000, RZ ;  /* 0x000100007f5a7824 */ /* 0x021fe200078e00ff */
        /* <DEDUP_REMOVED lines=8> */
.L_x_42:
[----:B------:R-:W-:Y:S05]  /*2600*/  BSYNC B1 ;  /* 0x0000000000017941 */ /* 0x000fea0003800000 */
.L_x_41:
        /* <DEDUP_REMOVED lines=9> */
.L_x_44:
[----:B------:R-:W-:Y:S05]  /*26a0*/  BSYNC B1 ;  /* 0x0000000000017941 */ /* 0x000fea0003800000 */
.L_x_43:
[----:B0----5:R-:W-:Y:S01]  /*26b0*/  IMAD.U32 R90, R127, 0x10000, RZ ;  /* 0x000100007f5a7824 */ /* 0x021fe200078e00ff */
        /* <DEDUP_REMOVED lines=8> */
.L_x_46:
[----:B------:R-:W-:Y:S05]  /*2740*/  BSYNC B1 ;  /* 0x0000000000017941 */ /* 0x000fea0003800000 */
.L_x_45:
        /* <DEDUP_REMOVED lines=9> */
.L_x_48:
[----:B------:R-:W-:Y:S05]  /*27e0*/  BSYNC B1 ;  /* 0x0000000000017941 */ /* 0x000fea0003800000 */
.L_x_47:
        /* <DEDUP_REMOVED lines=9> */
.L_x_50:
[----:B------:R-:W-:Y:S05]  /*2880*/  BSYNC B1 ;  /* 0x0000000000017941 */ /* 0x000fea0003800000 */
.L_x_49:
        /* <DEDUP_REMOVED lines=9> */
.L_x_52:
[----:B------:R-:W-:Y:S05]  /*2920*/  BSYNC B1 ;  /* 0x0000000000017941 */ /* 0x000fea0003800000 */
.L_x_51:
        /* <DEDUP_REMOVED lines=9> */
.L_x_54:
[----:B------:R-:W-:Y:S05]  /*29c0*/  BSYNC B1 ;  /* 0x0000000000017941 */ /* 0x000fea0003800000 */
.L_x_53:
        /* <DEDUP_REMOVED lines=9> */
.L_x_56:
[----:B------:R-:W-:Y:S05]  /*2a60*/  BSYNC B1 ;  /* 0x0000000000017941 */ /* 0x000fea0003800000 */
.L_x_55:
        /* <DEDUP_REMOVED lines=9> */
.L_x_58:
[----:B------:R-:W-:Y:S05]  /*2b00*/  BSYNC B1 ;  /* 0x0000000000017941 */ /* 0x000fea0003800000 */
.L_x_57:
        /* <DEDUP_REMOVED lines=9> */
.L_x_60:
[----:B------:R-:W-:Y:S05]  /*2ba0*/  BSYNC B1 ;  /* 0x0000000000017941 */ /* 0x000fea0003800000 */
.L_x_59:
        /* <DEDUP_REMOVED lines=9> */
.L_x_62:
[----:B------:R-:W-:Y:S05]  /*2c40*/  BSYNC B1 ;  /* 0x0000000000017941 */ /* 0x000fea0003800000 */
.L_x_61:
        /* <DEDUP_REMOVED lines=9> */
.L_x_64:
[----:B------:R-:W-:Y:S05]  /*2ce0*/  BSYNC B1 ;  /* 0x0000000000017941 */ /* 0x000fea0003800000 */
.L_x_63:
        /* <DEDUP_REMOVED lines=9> */
.L_x_66:
[----:B------:R-:W-:Y:S05]  /*2d80*/  BSYNC B1 ;  /* 0x0000000000017941 */ /* 0x000fea0003800000 */
.L_x_65:
        /* <DEDUP_REMOVED lines=9> */
.L_x_68:
[----:B------:R-:W-:Y:S05]  /*2e20*/  BSYNC B1 ;  /* 0x0000000000017941 */ /* 0x000fea0003800000 */
.L_x_67:
        /* <DEDUP_REMOVED lines=9> */
.L_x_70:
[----:B------:R-:W-:Y:S05]  /*2ec0*/  BSYNC B1 ;  /* 0x0000000000017941 */ /* 0x000fea0003800000 */
.L_x_69:
        /* <DEDUP_REMOVED lines=9> */
.L_x_72:
[----:B------:R-:W-:Y:S05]  /*2f60*/  BSYNC B1 ;  /* 0x0000000000017941 */ /* 0x000fea0003800000 */
.L_x_71:
        /* <DEDUP_REMOVED lines=9> */
.L_x_74:
[----:B------:R-:W-:Y:S05]  /*3000*/  BSYNC B1 ;  /* 0x0000000000017941 */ /* 0x000fea0003800000 */
.L_x_73:
        /* <DEDUP_REMOVED lines=9> */
.L_x_76:
[----:B------:R-:W-:Y:S05]  /*30a0*/  BSYNC B1 ;  /* 0x0000000000017941 */ /* 0x000fea0003800000 */
.L_x_75:
        /* <DEDUP_REMOVED lines=9> */
.L_x_78:
[----:B------:R-:W-:Y:S05]  /*3140*/  BSYNC B1 ;  /* 0x0000000000017941 */ /* 0x000fea0003800000 */
.L_x_77:
        /* <DEDUP_REMOVED lines=9> */
.L_x_80:
[----:B------:R-:W-:Y:S05]  /*31e0*/  BSYNC B1 ;  /* 0x0000000000017941 */ /* 0x000fea0003800000 */
.L_x_79:
        /* <DEDUP_REMOVED lines=9> */
.L_x_82:
[----:B------:R-:W-:Y:S05]  /*3280*/  BSYNC B1 ;  /* 0x0000000000017941 */ /* 0x000fea0003800000 */
.L_x_81:
        /* <DEDUP_REMOVED lines=9> */
.L_x_84:
[----:B------:R-:W-:Y:S05]  /*3320*/  BSYNC B1 ;  /* 0x0000000000017941 */ /* 0x000fea0003800000 */
.L_x_83:
        /* <DEDUP_REMOVED lines=9> */
.L_x_86:
[----:B------:R-:W-:Y:S05]  /*33c0*/  BSYNC B1 ;  /* 0x0000000000017941 */ /* 0x000fea0003800000 */
.L_x_85:
        /* <DEDUP_REMOVED lines=9> */
.L_x_88:
[----:B------:R-:W-:Y:S05]  /*3460*/  BSYNC B1 ;  /* 0x0000000000017941 */ /* 0x000fea0003800000 */
.L_x_87:
        /* <DEDUP_REMOVED lines=9> */
.L_x_90:
[----:B------:R-:W-:Y:S05]  /*3500*/  BSYNC B1 ;  /* 0x0000000000017941 */ /* 0x000fea0003800000 */
.L_x_89:
[----:B012--5:R-:W-:Y:S01]  /*3510*/  IMAD.U32 R88, R127, 0x10000, RZ ;  /* 0x000100007f587824 */ /* 0x027fe200078e00ff */
[----:B------:R-:W-:Y:S01]  /*3520*/  ISETP.GT.AND P0, PT, R0, 0x80, PT ;  /* 0x000000800000780c */ /* 0x000fe20003f04270 */
[C---:B------:R-:W-:Y:S01]  /*3530*/  IMAD.SHL.U32 R11, R14.reuse, 0x100, RZ ;  /* 0x000001000e0b7824 */ /* 0x040fe200078e00ff */
[----:B------:R-:W-:Y:S01]  /*3540*/  SHF.L.U64.HI R23, R14, 0x8, R15 ;  /* 0x000000080e177819 */ /* 0x000fe2000001020f */
[----:B------:R-:W-:Y:S01]  /*3550*/  FMUL R88, R88, R121 ;  /* 0x0000007958587220 */ /* 0x000fe20000400000 */
[----:B------:R-:W-:Y:S02]  /*3560*/  ISETP.GT.AND P3, PT, R3, RZ, P0 ;  /* 0x000000ff0300720c */ /* 0x000fe40000764270 */
[----:B------:R-:W-:Y:S01]  /*3570*/  IADD3 R14, P2, R11, R4, RZ ;  /* 0x000000040b0e7210 */ /* 0x000fe20007f5e0ff */
[----:B------:R-:W-:-:S04]  /*3580*/  FFMA R88, R119, R120, R88 ;  /* 0x0000007877587223 */ /* 0x000fc80000000058 */
[----:B------:R-:W-:Y:S01]  /*3590*/  IMAD.X R15, R23, 0x1, R5, P2 ;  /* 0x00000001170f7824 */ /* 0x000fe200010e0605 */
[----:B------:R-:W-:-:S04]  /*35a0*/  F2FP.BF16.F32.PACK_AB R88, RZ, R88 ;  /* 0x00000058ff58723e */ /* 0x000fc800000010ff */
[----:B------:R-:W-:-:S05]  /*35b0*/  PRMT R90, R88, 0x7610, R90 ;  /* 0x00007610585a7816 */ /* 0x000fca000000005a */
[----:B------:R0:W-:Y:S04]  /*35c0*/  @P1 STG.E.U16 desc[UR36][R12.64+0x72], R90 ;  /* 0x0000725a0c001986 */ /* 0x0001e8000c101524 */
[----:B------:R-:W2:Y:S01]  /*35d0*/  @P3 LDG.E.LTC128B.U16 R127, desc[UR36][R14.64] ;  /* 0x000000240e7f3981 */ /* 0x000ea2000c1e1520 */
[C---:B------:R-:W-:Y:S01]  /*35e0*/  IMAD.SHL.U32 R91, R20.reuse, 0x100, RZ ;  /* 0x00000100145b7824 */ /* 0x040fe200078e00ff */
[----:B------:R-:W-:Y:S02]  /*35f0*/  LOP3.LUT R93, R11, 0x2, RZ, 0xfc, !PT ;  /* 0x000000020b5d7812 */ /* 0x000fe400078efcff */
[----:B------:R-:W-:Y:S02]  /*3600*/  ISETP.GT.AND P2, PT, R3, 0x1, P0 ;  /* 0x000000010300780c */ /* 0x000fe40000744270 */
[----:B------:R-:W-:-:S02]  /*3610*/  SHF.L.U64.HI R95, R20, 0x8, R21 ;  /* 0x00000008145f7819 */ /* 0x000fc40000010215 */
[----:B------:R-:W-:-:S05]  /*3620*/  IADD3 R20, P1, R91, R6, RZ ;  /* 0x000000065b147210 */ /* 0x000fca0007f3e0ff */
[----:B------:R-:W-:Y:S02]  /*3630*/  IMAD.X R21, R95, 0x1, R7, P1 ;  /* 0x000000015f157824 */ /* 0x000fe400008e0607 */
[----:B--2---:R-:W-:-:S04]  /*3640*/  IMAD.U32 R88, R127, 0x10000, RZ ;  /* 0x000100007f587824 */ /* 0x004fc800078e00ff */
[----:B------:R-:W-:Y:S01]  /*3650*/  FMUL R89, R88, R121 ;  /* 0x0000007958597220 */ /* 0x000fe20000400000 */
[----:B------:R-:W-:-:S03]  /*3660*/  IADD3 R88, P4, R93, R4, RZ ;  /* 0x000000045d587210 */ /* 0x000fc60007f9e0ff */
[----:B------:R-:W-:-:S05]  /*3670*/  FFMA R89, R56, R120, R89 ;  /* 0x0000007838597223 */ /* 0x000fca0000000059 */
[----:B------:R-:W-:Y:S01]  /*3680*/  F2FP.BF16.F32.PACK_AB R56, RZ, R89 ;  /* 0x00000059ff38723e */ /* 0x000fe200000010ff */
[----:B------:R-:W-:-:S03]  /*3690*/  IMAD.X R89, R23, 0x1, R5, P4 ;  /* 0x0000000117597824 */ /* 0x000fc600020e0605 */
[----:B0-----:R-:W-:-:S05]  /*36a0*/  PRMT R90, R56, 0x7610, R90 ;  /* 0x00007610385a7816 */ /* 0x001fca000000005a */
[----:B------:R0:W-:Y:S04]  /*36b0*/  @P3 STG.E.U16 desc[UR36][R20.64], R90 ;  /* 0x0000005a14003986 */ /* 0x0001e8000c101524 */
[----:B------:R-:W2:Y:S01]  /*36c0*/  @P2 LDG.E.LTC128B.U16 R127, desc[UR36][R88.64] ;  /* 0x00000024587f2981 */ /* 0x000ea2000c1e1520 */
[----:B------:R-:W-:Y:S01]  /*36d0*/  LOP3.LUT R97, R91, 0x2, RZ, 0xfc, !PT ;  /* 0x000000025b617812 */ /* 0x000fe200078efcff */
[----:B------:R-:W-:Y:S01]  /*36e0*/  BSSY B1, `(.L_x_91) ;  /* 0x000000f000017945 */ /* 0x000fe20003800000 */
[----:B------:R-:W-:Y:S02]  /*36f0*/  ISETP.GT.AND P1, PT, R0, 0x88, PT ;  /* 0x000000880000780c */ /* 0x000fe40003f24270 */
[----:B------:R-:W-:Y:S02]  /*3700*/  IADD3 R98, P4, R97, R6, RZ ;  /* 0x0000000661627210 */ /* 0x000fe40007f9e0ff */
[----:B------:R-:W-:-:S03]  /*3710*/  ISETP.GT.AND P3, PT, R3, RZ, P1 ;  /* 0x000000ff0300720c */ /* 0x000fc60000f64270 */
[----:B------:R-:W-:Y:S02]  /*3720*/  IMAD.X R99, R95, 0x1, R7, P4 ;  /* 0x000000015f637824 */ /* 0x000fe400020e0607 */
[----:B--2---:R-:W-:-:S04]  /*3730*/  IMAD.U32 R56, R127, 0x10000, RZ ;  /* 0x000100007f387824 */ /* 0x004fc800078e00ff */
[----:B------:R-:W-:-:S04]  /*3740*/  FMUL R56, R56, R121 ;  /* 0x0000007938387220 */ /* 0x000fc80000400000 */
[----:B------:R-:W-:-:S05]  /*3750*/  FFMA R56, R57, R120, R56 ;  /* 0x0000007839387223 */ /* 0x000fca0000000038 */
[----:B------:R-:W-:Y:S02]  /*3760*/  F2FP.BF16.F32.PACK_AB R57, RZ, R56 ;  /* 0x00000038ff39723e */ /* 0x000fe400000010ff */
[----:B------:R-:W-:Y:S02]  /*3770*/  IADD3 R56, P4, R11, R8, RZ ;  /* 0x000000080b387210 */ /* 0x000fe40007f9e0ff */
[----:B------:R-:W-:-:S03]  /*3780*/  PRMT R88, R57, 0x7610, R88 ;  /* 0x0000761039587816 */ /* 0x000fc60000000058 */
[----:B------:R-:W-:Y:S02]  /*3790*/  IMAD.X R57, R23, 0x1, R9, P4 ;  /* 0x0000000117397824 */ /* 0x000fe400020e0609 */
[----:B------:R0:W-:Y:S01]  /*37a0*/  @P2 STG.E.U16 desc[UR36][R98.64], R88 ;  /* 0x0000005862002986 */ /* 0x0001e2000c101524 */
[----:B------:R-:W-:Y:S05]  /*37b0*/  @!P3 BRA `(.L_x_92) ;  /* 0x000000000004b947 */ /* 0x000fea0003800000 */
[----:B------:R1:W5:Y:S02]  /*37c0*/  LDG.E.LTC128B.U16 R127, desc[UR36][R56.64] ;  /* 0x00000024387f7981 */ /* 0x000364000c1e1520 */
.L_x_92:
[----:B------:R-:W-:Y:S05]  /*37d0*/  BSYNC B1 ;  /* 0x0000000000017941 */ /* 0x000fea0003800000 */
.L_x_91:
[----:B0----5:R-:W-:Y:S01]  /*37e0*/  IMAD.U32 R88, R127, 0x10000, RZ ;  /* 0x000100007f587824 */ /* 0x021fe200078e00ff */
[----:B------:R-:W-:Y:S01]  /*37f0*/  ISETP.GT.AND P2, PT, R3, 0x1, P1 ;  /* 0x000000010300780c */ /* 0x000fe20000f44270 */
[----:B------:R-:W-:Y:S01]  /*3800*/  BSSY B1, `(.L_x_93) ;  /* 0x000000c000017945 */ /* 0x000fe20003800000 */
[----:B------:R-:W-:Y:S01]  /*3810*/  PRMT R98, R127, 0x7610, R98 ;  /* 0x000076107f627816 */ /* 0x000fe20000000062 */
[----:B------:R-:W-:Y:S01]  /*3820*/  FMUL R89, R88, R121 ;  /* 0x0000007958597220 */ /* 0x000fe20000400000 */
[----:B------:R-:W-:-:S03]  /*3830*/  IADD3 R88, P4, R91, R12, RZ ;  /* 0x0000000c5b587210 */ /* 0x000fc60007f9e0ff */
[----:B------:R-:W-:-:S05]  /*3840*/  FFMA R89, R58, R120, R89 ;  /* 0x000000783a597223 */ /* 0x000fca0000000059 */
[----:B------:R-:W-:Y:S01]  /*3850*/  F2FP.BF16.F32.PACK_AB R58, RZ, R89 ;  /* 0x00000059ff3a723e */ /* 0x000fe200000010ff */
[----:B------:R-:W-:-:S05]  /*3860*/  IMAD.X R89, R95, 0x1, R13, P4 ;  /* 0x000000015f597824 */ /* 0x000fca00020e060d */
[----:B------:R0:W-:Y:S01]  /*3870*/  @P3 STG.E.U16 desc[UR36][R88.64], R58 ;  /* 0x0000003a58003986 */ /* 0x0001e2000c101524 */
[----:B------:R-:W-:Y:S05]  /*3880*/  @!P2 BRA `(.L_x_94) ;  /* 0x00000000000ca947 */ /* 0x000fea0003800000 */
[----:B------:R-:W-:-:S05]  /*3890*/  IADD3 R98, P3, R93, R8, RZ ;  /* 0x000000085d627210 */ /* 0x000fca0007f7e0ff */
[----:B------:R-:W-:-:S05]  /*38a0*/  IMAD.X R99, R23, 0x1, R9, P3 ;  /* 0x0000000117637824 */ /* 0x000fca00018e0609 */
[----:B------:R2:W5:Y:S03]  /*38b0*/  LDG.E.LTC128B.U16 R98, desc[UR36][R98.64] ;  /* 0x0000002462627981 */ /* 0x000566000c1e1520 */
.L_x_94:
[----:B------:R-:W-:Y:S05]  /*38c0*/  BSYNC B1 ;  /* 0x0000000000017941 */ /* 0x000fea0003800000 */
.L_x_93:
[----:B0----5:R-:W-:Y:S01]  /*38d0*/  IMAD.U32 R58, R98, 0x10000, RZ ;  /* 0x00010000623a7824 */ /* 0x021fe200078e00ff */
[----:B--2---:R-:W-:Y:S02]  /*38e0*/  LOP3.LUT R99, R11, 0x10, RZ, 0xfc, !PT ;  /* 0x000000100b637812 */ /* 0x004fe400078efcff */
[----:B------:R-:W-:Y:S01]  /*38f0*/  ISETP.GT.AND P3, PT, R3, 0x8, P0 ;  /* 0x000000080300780c */ /* 0x000fe20000764270 */
[----:B------:R-:W-:Y:S01]  /*3900*/  FMUL R58, R58, R121 ;  /* 0x000000793a3a7220 */ /* 0x000fe20000400000 */
[----:B------:R-:W-:Y:S02]  /*3910*/  IADD3 R102, P4, R97, R12, RZ ;  /* 0x0000000c61667210 */ /* 0x000fe40007f9e0ff */
[----:B------:R-:W-:Y:S01]  /*3920*/  IADD3 R104, P5, R99, R4, RZ ;  /* 0x0000000463687210 */ /* 0x000fe20007fbe0ff */
[----:B------:R-:W-:Y:S02]  /*3930*/  FFMA R58, R59, R120, R58 ;  /* 0x000000783b3a7223 */ /* 0x000fe4000000003a */
[----:B------:R-:W-:-:S02]  /*3940*/  IMAD.X R103, R95, 0x1, R13, P4 ;  /* 0x000000015f677824 */ /* 0x000fc400020e060d */
[----:B------:R-:W-:Y:S01]  /*3950*/  IMAD.X R105, R23, 0x1, R5, P5 ;  /* 0x0000000117697824 */ /* 0x000fe200028e0605 */
[----:B------:R-:W-:-:S04]  /*3960*/  F2FP.BF16.F32.PACK_AB R58, RZ, R58 ;  /* 0x0000003aff3a723e */ /* 0x000fc800000010ff */
[----:B------:R-:W-:-:S05]  /*3970*/  PRMT R90, R58, 0x7610, R90 ;  /* 0x000076103a5a7816 */ /* 0x000fca000000005a */
[----:B------:R0:W-:Y:S04]  /*3980*/  @P2 STG.E.U16 desc[UR36][R102.64], R90 ;  /* 0x0000005a66002986 */ /* 0x0001e8000c101524 */
[----:B------:R-:W2:Y:S01]  /*3990*/  @P3 LDG.E.LTC128B.U16 R98, desc[UR36][R104.64] ;  /* 0x0000002468623981 */ /* 0x000ea2000c1e1520 */
[----:B------:R-:W-:Y:S02]  /*39a0*/  LOP3.LUT R59, R91, 0x10, RZ, 0xfc, !PT ;  /* 0x000000105b3b7812 */ /* 0x000fe400078efcff */
[----:B------:R-:W-:Y:S02]  /*39b0*/  ISETP.GT.AND P2, PT, R3, 0x9, P0 ;  /* 0x000000090300780c */ /* 0x000fe40000744270 */
[----:B------:R-:W-:-:S05]  /*39c0*/  IADD3 R106, P4, R59, R6, RZ ;  /* 0x000000063b6a7210 */ /* 0x000fca0007f9e0ff */
[----:B------:R-:W-:Y:S02]  /*39d0*/  IMAD.X R107, R95, 0x1, R7, P4 ;  /* 0x000000015f6b7824 */ /* 0x000fe400020e0607 */
[----:B--2---:R-:W-:-:S04]  /*39e0*/  IMAD.U32 R58, R98, 0x10000, RZ ;  /* 0x00010000623a7824 */ /* 0x004fc800078e00ff */
[----:B------:R-:W-:-:S04]  /*39f0*/  FMUL R101, R58, R121 ;  /* 0x000000793a657220 */ /* 0x000fc80000400000 */
[----:B------:R-:W-:Y:S01]  /*3a00*/  FFMA R60, R60, R120, R101 ;  /* 0x000000783c3c7223 */ /* 0x000fe20000000065 */
[----:B------:R-:W-:-:S04]  /*3a10*/  LOP3.LUT R101, R11, 0x12, RZ, 0xfc, !PT ;  /* 0x000000120b657812 */ /* 0x000fc800078efcff */
[----:B------:R-:W-:Y:S02]  /*3a20*/  IADD3 R108, P5, R101, R4, RZ ;  /* 0x00000004656c7210 */ /* 0x000fe40007fbe0ff */
[----:B------:R-:W-:-:S03]  /*3a30*/  F2FP.BF16.F32.PACK_AB R60, RZ, R60 ;  /* 0x0000003cff3c723e */ /* 0x000fc600000010ff */
[----:B------:R-:W-:Y:S01]  /*3a40*/  IMAD.X R109, R23, 0x1, R5, P5 ;  /* 0x00000001176d7824 */ /* 0x000fe200028e0605 */
[----:B0-----:R-:W-:-:S05]  /*3a50*/  PRMT R90, R60, 0x7610, R90 ;  /* 0x000076103c5a7816 */ /* 0x001fca000000005a */
[----:B------:R0:W-:Y:S04]  /*3a60*/  @P3 STG.E.U16 desc[UR36][R106.64], R90 ;  /* 0x0000005a6a003986 */ /* 0x0001e8000c101524 */
[----:B------:R-:W2:Y:S01]  /*3a70*/  @P2 LDG.E.LTC128B.U16 R98, desc[UR36][R108.64] ;  /* 0x000000246c622981 */ /* 0x000ea2000c1e1520 */
[----:B------:R-:W-:Y:S01]  /*3a80*/  LOP3.LUT R103, R91, 0x12, RZ, 0xfc, !PT ;  /* 0x000000125b677812 */ /* 0x000fe200078efcff */
[----:B------:R-:W-:Y:S01]  /*3a90*/  BSSY B1, `(.L_x_95) ;  /* 0x000000d000017945 */ /* 0x000fe20003800000 */
[----:B------:R-:W-:Y:S02]  /*3aa0*/  ISETP.GT.AND P3, PT, R3, 0x8, P1 ;  /* 0x000000080300780c */ /* 0x000fe40000f64270 */
[----:B------:R-:W-:Y:S01]  /*3ab0*/  IADD3 R60, P4, R103, R6, RZ ;  /* 0x00000006673c7210 */ /* 0x000fe20007f9e0ff */
[----:B--2---:R-:W-:-:S04]  /*3ac0*/  IMAD.U32 R58, R98, 0x10000, RZ ;  /* 0x00010000623a7824 */ /* 0x004fc800078e00ff */
[----:B------:R-:W-:-:S04]  /*3ad0*/  FMUL R58, R58, R121 ;  /* 0x000000793a3a7220 */ /* 0x000fc80000400000 */
[----:B------:R-:W-:Y:S01]  /*3ae0*/  FFMA R58, R61, R120, R58 ;  /* 0x000000783d3a7223 */ /* 0x000fe2000000003a */
[----:B------:R-:W-:-:S04]  /*3af0*/  IMAD.X R61, R95, 0x1, R7, P4 ;  /* 0x000000015f3d7824 */ /* 0x000fc800020e0607 */
[----:B------:R-:W-:-:S05]  /*3b00*/  F2FP.BF16.F32.PACK_AB R58, RZ, R58 ;  /* 0x0000003aff3a723e */ /* 0x000fca00000010ff */
[----:B------:R0:W-:Y:S01]  /*3b10*/  @P2 STG.E.U16 desc[UR36][R60.64], R58 ;  /* 0x0000003a3c002986 */ /* 0x0001e2000c101524 */
[----:B------:R-:W-:Y:S05]  /*3b20*/  @!P3 BRA `(.L_x_96) ;  /* 0x00000000000cb947 */ /* 0x000fea0003800000 */
[----:B0-----:R-:W-:-:S05]  /*3b30*/  IADD3 R60, P2, R99, R8, RZ ;  /* 0x00000008633c7210 */ /* 0x001fca0007f5e0ff */
[----:B------:R-:W-:-:S05]  /*3b40*/  IMAD.X R61, R23, 0x1, R9, P2 ;  /* 0x00000001173d7824 */ /* 0x000fca00010e0609 */
[----:B------:R2:W5:Y:S03]  /*3b50*/  LDG.E.LTC128B.U16 R98, desc[UR36][R60.64] ;  /* 0x000000243c627981 */ /* 0x000566000c1e1520 */
.L_x_96:
[----:B------:R-:W-:Y:S05]  /*3b60*/  BSYNC B1 ;  /* 0x0000000000017941 */ /* 0x000fea0003800000 */
.L_x_95:
[----:B0----5:R-:W-:Y:S01]  /*3b70*/  IMAD.U32 R58, R98, 0x10000, RZ ;  /* 0x00010000623a7824 */ /* 0x021fe200078e00ff */
[----:B--2---:R-:W-:Y:S01]  /*3b80*/  IADD3 R60, P4, R59, R12, RZ ;  /* 0x0000000c3b3c7210 */ /* 0x004fe20007f9e0ff */
[----:B------:R-:W-:Y:S01]  /*3b90*/  BSSY B1, `(.L_x_97) ;  /* 0x000000b000017945 */ /* 0x000fe20003800000 */
[----:B------:R-:W-:Y:S01]  /*3ba0*/  ISETP.GT.AND P2, PT, R3, 0x9, P1 ;  /* 0x000000090300780c */ /* 0x000fe20000f44270 */
[----:B------:R-:W-:-:S04]  /*3bb0*/  FMUL R61, R58, R121 ;  /* 0x000000793a3d7220 */ /* 0x000fc80000400000 */
[----:B------:R-:W-:-:S05]  /*3bc0*/  FFMA R61, R62, R120, R61 ;  /* 0x000000783e3d7223 */ /* 0x000fca000000003d */
[----:B------:R-:W-:Y:S01]  /*3bd0*/  F2FP.BF16.F32.PACK_AB R58, RZ, R61 ;  /* 0x0000003dff3a723e */ /* 0x000fe200000010ff */
[----:B------:R-:W-:-:S05]  /*3be0*/  IMAD.X R61, R95, 0x1, R13, P4 ;  /* 0x000000015f3d7824 */ /* 0x000fca00020e060d */
[----:B------:R0:W-:Y:S01]  /*3bf0*/  @P3 STG.E.U16 desc[UR36][R60.64], R58 ;  /* 0x0000003a3c003986 */ /* 0x0001e2000c101524 */
[----:B------:R-:W-:Y:S05]  /*3c00*/  @!P2 BRA `(.L_x_98) ;  /* 0x00000000000ca947 */ /* 0x000fea0003800000 */
[----:B0-----:R-:W-:-:S05]  /*3c10*/  IADD3 R60, P3, R101, R8, RZ ;  /* 0x00000008653c7210 */ /* 0x001fca0007f7e0ff */
[----:B------:R-:W-:-:S05]  /*3c20*/  IMAD.X R61, R23, 0x1, R9, P3 ;  /* 0x00000001173d7824 */ /* 0x000fca00018e0609 */
[----:B------:R2:W5:Y:S03]  /*3c30*/  LDG.E.LTC128B.U16 R98, desc[UR36][R60.64] ;  /* 0x000000243c627981 */ /* 0x000566000c1e1520 */
.L_x_98:
[----:B------:R-:W-:Y:S05]  /*3c40*/  BSYNC B1 ;  /* 0x0000000000017941 */ /* 0x000fea0003800000 */
.L_x_97:
        /* <DEDUP_REMOVED lines=41> */
.L_x_100:
[----:B------:R-:W-:Y:S05]  /*3ee0*/  BSYNC B1 ;  /* 0x0000000000017941 */ /* 0x000fea0003800000 */
.L_x_99:
        /* <DEDUP_REMOVED lines=13> */
.L_x_102:
[----:B------:R-:W-:Y:S05]  /*3fc0*/  BSYNC B1 ;  /* 0x0000000000017941 */ /* 0x000fea0003800000 */
.L_x_101:
        /* <DEDUP_REMOVED lines=41> */
.L_x_104:
[----:B------:R-:W-:Y:S05]  /*4260*/  BSYNC B1 ;  /* 0x0000000000017941 */ /* 0x000fea0003800000 */
.L_x_103:
        /* <DEDUP_REMOVED lines=13> */
.L_x_106:
[----:B------:R-:W-:Y:S05]  /*4340*/  BSYNC B1 ;  /* 0x0000000000017941 */ /* 0x000fea0003800000 */
.L_x_105:
        /* <DEDUP_REMOVED lines=21> */
[----:B---34-:R-:W-:Y:S02]  /*44a0*/  IADD3 R122, P5, R113, R4, RZ ;  /* 0x00000004717a7210 */ /* 0x018fe40007fbe0ff */
        /* <DEDUP_REMOVED lines=19> */
.L_x_108:
[----:B------:R-:W-:Y:S05]  /*45e0*/  BSYNC B1 ;  /* 0x0000000000017941 */ /* 0x000fea0003800000 */
.L_x_107:
        /* <DEDUP_REMOVED lines=13> */
.L_x_110:
[----:B------:R-:W-:Y:S05]  /*46c0*/  BSYNC B1 ;  /* 0x0000000000017941 */ /* 0x000fea0003800000 */
.L_x_109:
        /* <DEDUP_REMOVED lines=24> */
[----:B------:R-:W-:-:S05]  /*4850*/  PRMT R62, R76, 0x7610, R62 ;  /* 0x000076104c3e7816 */ /* 0x000fca000000003e */
[----:B------:R2:W-:Y:S04]  /*4860*/  @P3 STG.E.U16 desc[UR36][R124.64], R62 ;  /* 0x0000003e7c003986 */ /* 0x0005e8000c101524 */
[----:B------:R-:W3:Y:S01]  /*4870*/  @P2 LDG.E.LTC128B.U16 R98, desc[UR36][R128.64] ;  /* 0x0000002480622981 */ /* 0x000ee2000c1e1520 */
[----:B0-----:R-:W-:Y:S01]  /*4880*/  LOP3.LUT R119, R91, 0x52, RZ, 0xfc, !PT ;  /* 0x000000525b777812 */ /* 0x001fe200078efcff */
[----:B------:R-:W-:Y:S01]  /*4890*/  BSSY B1, `(.L_x_111) ;  /* 0x000000d000017945 */ /* 0x000fe20003800000 */
[----:B------:R-:W-:Y:S02]  /*48a0*/  ISETP.GT.AND P3, PT, R3, 0x28, P1 ;  /* 0x000000280300780c */ /* 0x000fe40000f64270 */
[----:B------:R-:W-:Y:S01]  /*48b0*/  IADD3 R76, P4, R119, R6, RZ ;  /* 0x00000006774c7210 */ /* 0x000fe20007f9e0ff */
[----:B---3--:R-:W-:-:S04]  /*48c0*/  IMAD.U32 R58, R98, 0x10000, RZ ;  /* 0x00010000623a7824 */ /* 0x008fc800078e00ff */
[----:B------:R-:W-:-:S04]  /*48d0*/  FMUL R58, R58, R121 ;  /* 0x000000793a3a7220 */ /* 0x000fc80000400000 */
[----:B------:R-:W-:Y:S01]  /*48e0*/  FFMA R58, R77, R120, R58 ;  /* 0x000000784d3a7223 */ /* 0x000fe2000000003a */
[----:B------:R-:W-:-:S04]  /*48f0*/  IMAD.X R77, R95, 0x1, R7, P4 ;  /* 0x000000015f4d7824 */ /* 0x000fc800020e0607 */
[----:B------:R-:W-:-:S05]  /*4900*/  F2FP.BF16.F32.PACK_AB R58, RZ, R58 ;  /* 0x0000003aff3a723e */ /* 0x000fca00000010ff */
[----:B------:R2:W-:Y:S01]  /*4910*/  @P2 STG.E.U16 desc[UR36][R76.64], R58 ;  /* 0x0000003a4c002986 */ /* 0x0005e2000c101524 */
[----:B------:R-:W-:Y:S05]  /*4920*/  @!P3 BRA `(.L_x_112) ;  /* 0x00000000000cb947 */ /* 0x000fea0003800000 */
[----:B--2---:R-:W-:-:S05]  /*4930*/  IADD3 R76, P2, R73, R8, RZ ;  /* 0x00000008494c7210 */ /* 0x004fca0007f5e0ff */
[----:B------:R-:W-:-:S05]  /*4940*/  IMAD.X R77, R23, 0x1, R9, P2 ;  /* 0x00000001174d7824 */ /* 0x000fca00010e0609 */
[----:B------:R0:W5:Y:S03]  /*4950*/  LDG.E.LTC128B.U16 R98, desc[UR36][R76.64] ;  /* 0x000000244c627981 */ /* 0x000166000c1e1520 */
.L_x_112:
[----:B------:R-:W-:Y:S05]  /*4960*/  BSYNC B1 ;  /* 0x0000000000017941 */ /* 0x000fea0003800000 */
.L_x_111:
[----:B--2--5:R-:W-:Y:S01]  /*4970*/  IMAD.U32 R58, R98, 0x10000, RZ ;  /* 0x00010000623a7824 */ /* 0x024fe200078e00ff */
[----:B0-----:R-:W-:Y:S01]  /*4980*/  IADD3 R76, P4, R75, R12, RZ ;  /* 0x0000000c4b4c7210 */ /* 0x001fe20007f9e0ff */
        /* <DEDUP_REMOVED lines=11> */
.L_x_114:
[----:B------:R-:W-:Y:S05]  /*4a40*/  BSYNC B1 ;  /* 0x0000000000017941 */ /* 0x000fea0003800000 */
.L_x_113:
        /* <DEDUP_REMOVED lines=41> */
.L_x_116:
[----:B------:R-:W-:Y:S05]  /*4ce0*/  BSYNC B1 ;  /* 0x0000000000017941 */ /* 0x000fea0003800000 */
.L_x_115:
        /* <DEDUP_REMOVED lines=13> */
.L_x_118:
[----:B------:R-:W-:Y:S05]  /*4dc0*/  BSYNC B1 ;  /* 0x0000000000017941 */ /* 0x000fea0003800000 */
.L_x_117:
        /* <DEDUP_REMOVED lines=23> */
[----:B------:R-:W-:Y:S02]  /*4f40*/  IMAD.X R135, R23, 0x1, R5, P4 ;  /* 0x0000000117877824 */ /* 0x000fe400020e0605 */
[----:B------:R0:W-:Y:S04]  /*4f50*/  @P3 STG.E.U16 desc[UR36][R132.64], R84 ;  /* 0x0000005484003986 */ /* 0x0001e8000c101524 */
[----:B------:R-:W2:Y:S01]  /*4f60*/  @P0 LDG.E.LTC128B.U16 R98, desc[UR36][R134.64] ;  /* 0x0000002486620981 */ /* 0x000ea2000c1e1520 */
[----:B------:R-:W-:Y:S01]  /*4f70*/  LOP3.LUT R5, R91, 0x72, RZ, 0xfc, !PT ;  /* 0x000000725b057812 */ /* 0x000fe200078efcff */
[----:B------:R-:W-:Y:S01]  /*4f80*/  BSSY B1, `(.L_x_119) ;  /* 0x000000d000017945 */ /* 0x000fe20003800000 */
[----:B------:R-:W-:Y:S02]  /*4f90*/  ISETP.GT.AND P2, PT, R3, 0x38, P1 ;  /* 0x000000380300780c */ /* 0x000fe40000f44270 */
[----:B------:R-:W-:-:S05]  /*4fa0*/  IADD3 R6, P3, R5, R6, RZ ;  /* 0x0000000605067210 */ /* 0x000fca0007f7e0ff */
[----:B------:R-:W-:Y:S02]  /*4fb0*/  IMAD.X R7, R95, 0x1, R7, P3 ;  /* 0x000000015f077824 */ /* 0x000fe400018e0607 */
[----:B--2---:R-:W-:-:S04]  /*4fc0*/  IMAD.U32 R4, R98, 0x10000, RZ ;  /* 0x0001000062047824 */ /* 0x004fc800078e00ff */
[----:B------:R-:W-:-:S04]  /*4fd0*/  FMUL R4, R4, R121 ;  /* 0x0000007904047220 */ /* 0x000fc80000400000 */
[----:B------:R-:W-:-:S05]  /*4fe0*/  FFMA R4, R85, R120, R4 ;  /* 0x0000007855047223 */ /* 0x000fca0000000004 */
[----:B------:R-:W-:-:S05]  /*4ff0*/  F2FP.BF16.F32.PACK_AB R4, RZ, R4 ;  /* 0x00000004ff04723e */ /* 0x000fca00000010ff */
[----:B------:R0:W-:Y:S01]  /*5000*/  @P0 STG.E.U16 desc[UR36][R6.64], R4 ;  /* 0x0000000406000986 */ /* 0x0001e2000c101524 */
[----:B------:R-:W-:Y:S05]  /*5010*/  @!P2 BRA `(.L_x_120) ;  /* 0x00000000000ca947 */ /* 0x000fea0003800000 */
[----:B0-----:R-:W-:-:S05]  /*5020*/  IADD3 R6, P0, R81, R8, RZ ;  /* 0x0000000851067210 */ /* 0x001fca0007f1e0ff */
[----:B------:R-:W-:-:S05]  /*5030*/  IMAD.X R7, R23, 0x1, R9, P0 ;  /* 0x0000000117077824 */ /* 0x000fca00000e0609 */
[----:B------:R2:W5:Y:S03]  /*5040*/  LDG.E.LTC128B.U16 R98, desc[UR36][R6.64] ;  /* 0x0000002406627981 */ /* 0x000566000c1e1520 */
.L_x_120:
[----:B------:R-:W-:Y:S05]  /*5050*/  BSYNC B1 ;  /* 0x0000000000017941 */ /* 0x000fea0003800000 */
.L_x_119:
[----:B0----5:R-:W-:Y:S01]  /*5060*/  IMAD.U32 R4, R98, 0x10000, RZ ;  /* 0x0001000062047824 */ /* 0x021fe200078e00ff */
[----:B--2---:R-:W-:Y:S01]  /*5070*/  IADD3 R6, P0, R83, R12, RZ ;  /* 0x0000000c53067210 */ /* 0x004fe20007f1e0ff */
[----:B------:R-:W-:Y:S01]  /*5080*/  BSSY B1, `(.L_x_121) ;  /* 0x000000b000017945 */ /* 0x000fe20003800000 */
[----:B------:R-:W-:Y:S01]  /*5090*/  ISETP.GT.AND P1, PT, R3, 0x39, P1 ;  /* 0x000000390300780c */ /* 0x000fe20000f24270 */
[----:B------:R-:W-:-:S04]  /*50a0*/  FMUL R7, R4, R121 ;  /* 0x0000007904077220 */ /* 0x000fc80000400000 */
[----:B------:R-:W-:-:S05]  /*50b0*/  FFMA R7, R86, R120, R7 ;  /* 0x0000007856077223 */ /* 0x000fca0000000007 */
[----:B------:R-:W-:Y:S01]  /*50c0*/  F2FP.BF16.F32.PACK_AB R4, RZ, R7 ;  /* 0x00000007ff04723e */ /* 0x000fe200000010ff */
[----:B------:R-:W-:Y:S01]  /*50d0*/  IMAD.X R7, R95, 0x1, R13, P0 ;  /* 0x000000015f077824 */ /* 0x000fe200000e060d */
[----:B------:R-:W-:-:S04]  /*50e0*/  IADD3 R8, P0, R127, R8, RZ ;  /* 0x000000087f087210 */ /* 0x000fc80007f1e0ff */
[----:B------:R0:W-:Y:S01]  /*50f0*/  @P2 STG.E.U16 desc[UR36][R6.64], R4 ;  /* 0x0000000406002986 */ /* 0x0001e2000c101524 */
[----:B------:R-:W-:Y:S01]  /*5100*/  IMAD.X R9, R23, 0x1, R9, P0 ;  /* 0x0000000117097824 */ /* 0x000fe200000e0609 */
[----:B------:R-:W-:Y:S07]  /*5110*/  @!P1 BRA `(.L_x_122) ;  /* 0x0000000000049947 */ /* 0x000fee0003800000 */
[----:B------:R2:W5:Y:S02]  /*5120*/  LDG.E.LTC128B.U16 R98, desc[UR36][R8.64] ;  /* 0x0000002408627981 */ /* 0x000564000c1e1520 */
.L_x_122:
[----:B------:R-:W-:Y:S05]  /*5130*/  BSYNC B1 ;  /* 0x0000000000017941 */ /* 0x000fea0003800000 */
.L_x_121:
[----:B0----5:R-:W-:Y:S01]  /*5140*/  IMAD.U32 R4, R98, 0x10000, RZ ;  /* 0x0001000062047824 */ /* 0x021fe200078e00ff */
[----:B------:R-:W-:Y:S01]  /*5150*/  IADD3 R6, P3, R5, R12, RZ ;  /* 0x0000000c05067210 */ /* 0x000fe20007f7e0ff */
[----:B------:R-:W-:Y:S01]  /*5160*/  BSSY B1, `(.L_x_123) ;  /* 0x000000c000017945 */ /* 0x000fe20003800000 */
[----:B------:R-:W-:Y:S01]  /*5170*/  ISETP.GT.AND P0, PT, R0, 0x100, PT ;  /* 0x000001000000780c */ /* 0x000fe20003f04270 */
[----:B------:R-:W-:Y:S02]  /*5180*/  FMUL R4, R4, R121 ;  /* 0x0000007904047220 */ /* 0x000fe40000400000 */
[----:B------:R-:W-:Y:S01]  /*5190*/  IMAD.X R7, R95, 0x1, R13, P3 ;  /* 0x000000015f077824 */ /* 0x000fe200018e060d */
[----:B------:R-:W-:Y:S01]  /*51a0*/  ISETP.GT.AND P2, PT, R3, RZ, P0 ;  /* 0x000000ff0300720c */ /* 0x000fe20000744270 */
[----:B------:R-:W-:-:S05]  /*51b0*/  FFMA R4, R87, R120, R4 ;  /* 0x0000007857047223 */ /* 0x000fca0000000004 */
[----:B------:R-:W-:-:S05]  /*51c0*/  F2FP.BF16.F32.PACK_AB R4, RZ, R4 ;  /* 0x00000004ff04723e */ /* 0x000fca00000010ff */
[----:B------:R0:W-:Y:S02]  /*51d0*/  @P1 STG.E.U16 desc[UR36][R6.64], R4 ;  /* 0x0000000406001986 */ /* 0x0001e4000c101524 */
[----:B------:R-:W-:Y:S05]  /*51e0*/  @!P2 BRA `(.L_x_124) ;  /* 0x00000000000ca947 */ /* 0x000fea0003800000 */
[----:B0-----:R-:W-:-:S05]  /*51f0*/  IADD3 R6, P1, R14, R11, RZ ;  /* 0x0000000b0e067210 */ /* 0x001fca0007f3e0ff */
[----:B------:R-:W-:-:S05]  /*5200*/  IMAD.X R7, R15, 0x1, R23, P1 ;  /* 0x000000010f077824 */ /* 0x000fca00008e0617 */
[----:B------:R3:W5:Y:S03]  /*5210*/  LDG.E.LTC128B.U16 R98, desc[UR36][R6.64] ;  /* 0x0000002406627981 */ /* 0x000766000c1e1520 */
.L_x_124:
[----:B------:R-:W-:Y:S05]  /*5220*/  BSYNC B1 ;  /* 0x0000000000017941 */ /* 0x000fea0003800000 */
.L_x_123:
[----:B0----5:R-:W-:Y:S01]  /*5230*/  IMAD.U32 R4, R98, 0x10000, RZ ;  /* 0x0001000062047824 */ /* 0x021fe200078e00ff */
[----:B---3--:R-:W-:Y:S01]  /*5240*/  IADD3 R6, P1, R20, R91, RZ ;  /* 0x0000005b14067210 */ /* 0x008fe20007f3e0ff */
        /* <DEDUP_REMOVED lines=11> */
.L_x_126:
[----:B------:R-:W-:Y:S05]  /*5300*/  BSYNC B1 ;  /* 0x0000000000017941 */ /* 0x000fea0003800000 */
.L_x_125:
[----:B0----5:R-:W-:Y:S01]  /*5310*/  IMAD.U32 R4, R98, 0x10000, RZ ;  /* 0x0001000062047824 */ /* 0x021fe200078e00ff */
[----:B---3--:R-:W-:Y:S01]  /*5320*/  IADD3 R6, P4, R97, R20, RZ ;  /* 0x0000001461067210 */ /* 0x008fe20007f9e0ff */
        /* <DEDUP_REMOVED lines=12> */
.L_x_128:
[----:B------:R-:W-:Y:S05]  /*53f0*/  BSYNC B1 ;  /* 0x0000000000017941 */ /* 0x000fea0003800000 */
.L_x_127:
[----:B-----5:R-:W-:Y:S01]  /*5400*/  IMAD.U32 R0, R98, 0x10000, RZ ;  /* 0x0001000062007824 */ /* 0x020fe200078e00ff */
[----:B0--3--:R-:W-:Y:S01]  /*5410*/  IADD3 R6, P4, R88, R91, RZ ;  /* 0x0000005b58067210 */ /* 0x009fe20007f9e0ff */
        /* <DEDUP_REMOVED lines=11> */
.L_x_130:
[----:B------:R-:W-:Y:S05]  /*54d0*/  BSYNC B1 ;  /* 0x0000000000017941 */ /* 0x000fea0003800000 */
.L_x_129:
[----:B0----5:R-:W-:Y:S01]  /*54e0*/  IMAD.U32 R0, R98, 0x10000, RZ ;  /* 0x0001000062007824 */ /* 0x021fe200078e00ff */
[----:B---3--:R-:W-:Y:S01]  /*54f0*/  IADD3 R6, P4, R88, R97, RZ ;  /* 0x0000006158067210 */ /* 0x008fe20007f9e0ff */
[----:B------:R-:W-:Y:S01]  /*5500*/  BSSY B1, `(.L_x_131) ;  /* 0x000000b000017945 */ /* 0x000fe20003800000 */
[----:B------:R-:W-:Y:S01]  /*5510*/  ISETP.GT.AND P2, PT, R3, 0x8, P0 ;  /* 0x000000080300780c */ /* 0x000fe20000744270 */
[----:B------:R-:W-:Y:S02]  /*5520*/  FMUL R0, R0, R121 ;  /* 0x0000007900007220 */ /* 0x000fe40000400000 */
[----:B------:R-:W-:Y:S02]  /*5530*/  IMAD.X R7, R89, 0x1, R95, P4 ;  /* 0x0000000159077824 */ /* 0x000fe400020e065f */
[----:B------:R-:W-:-:S05]  /*5540*/  FFMA R0, R27, R120, R0 ;  /* 0x000000781b007223 */ /* 0x000fca0000000000 */
[----:B------:R-:W-:-:S05]  /*5550*/  F2FP.BF16.F32.PACK_AB R0, RZ, R0 ;  /* 0x00000000ff00723e */ /* 0x000fca00000010ff */
[----:B------:R0:W-:Y:S01]  /*5560*/  @P3 STG.E.U16 desc[UR36][R6.64], R0 ;  /* 0x0000000006003986 */ /* 0x0001e2000c101524 */
[----:B------:R-:W-:Y:S05]  /*5570*/  @!P2 BRA `(.L_x_132) ;  /* 0x00000000000ca947 */ /* 0x000fea0003800000 */
[----:B0-----:R-:W-:-:S05]  /*5580*/  IADD3 R6, P3, R99, R14, RZ ;  /* 0x0000000e63067210 */ /* 0x001fca0007f7e0ff */
[----:B------:R-:W-:-:S05]  /*5590*/  IMAD.X R7, R15, 0x1, R23, P3 ;  /* 0x000000010f077824 */ /* 0x000fca00018e0617 */
[----:B------:R3:W5:Y:S03]  /*55a0*/  LDG.E.LTC128B.U16 R98, desc[UR36][R6.64] ;  /* 0x0000002406627981 */ /* 0x000766000c1e1520 */
.L_x_132:
[----:B------:R-:W-:Y:S05]  /*55b0*/  BSYNC B1 ;  /* 0x0000000000017941 */ /* 0x000fea0003800000 */
.L_x_131:
        /* <DEDUP_REMOVED lines=13> */
.L_x_134:
[----:B------:R-:W-:Y:S05]  /*5690*/  BSYNC B1 ;  /* 0x0000000000017941 */ /* 0x000fea0003800000 */
.L_x_133:
        /* <DEDUP_REMOVED lines=13> */
.L_x_136:
[----:B------:R-:W-:Y:S05]  /*5770*/  BSYNC B1 ;  /* 0x0000000000017941 */ /* 0x000fea0003800000 */
.L_x_135:
        /* <DEDUP_REMOVED lines=13> */
.L_x_138:
[----:B------:R-:W-:Y:S05]  /*5850*/  BSYNC B1 ;  /* 0x0000000000017941 */ /* 0x000fea0003800000 */
.L_x_137:
        /* <DEDUP_REMOVED lines=13> */
.L_x_140:
[----:B------:R-:W-:Y:S05]  /*5930*/  BSYNC B1 ;  /* 0x0000000000017941 */ /* 0x000fea0003800000 */
.L_x_139:
        /* <DEDUP_REMOVED lines=13> */
.L_x_142:
[----:B------:R-:W-:Y:S05]  /*5a10*/  BSYNC B1 ;  /* 0x0000000000017941 */ /* 0x000fea0003800000 */
.L_x_141:
        /* <DEDUP_REMOVED lines=13> */
.L_x_144:
[----:B------:R-:W-:Y:S05]  /*5af0*/  BSYNC B1 ;  /* 0x0000000000017941 */ /* 0x000fea0003800000 */
.L_x_143:
        /* <DEDUP_REMOVED lines=13> */
.L_x_146:
[----:B------:R-:W-:Y:S05]  /*5bd0*/  BSYNC B1 ;  /* 0x0000000000017941 */ /* 0x000fea0003800000 */
.L_x_145:
        /* <DEDUP_REMOVED lines=13> */
.L_x_148:
[----:B------:R-:W-:Y:S05]  /*5cb0*/  BSYNC B1 ;  /* 0x0000000000017941 */ /* 0x000fea0003800000 */
.L_x_147:
        /* <DEDUP_REMOVED lines=13> */
.L_x_150:
[----:B------:R-:W-:Y:S05]  /*5d90*/  BSYNC B1 ;  /* 0x0000000000017941 */ /* 0x000fea0003800000 */
.L_x_149:
        /* <DEDUP_REMOVED lines=13> */
.L_x_152:
[----:B------:R-:W-:Y:S05]  /*5e70*/  BSYNC B1 ;  /* 0x0000000000017941 */ /* 0x000fea0003800000 */
.L_x_151:
        /* <DEDUP_REMOVED lines=13> */
.L_x_154:
[----:B------:R-:W-:Y:S05]  /*5f50*/  BSYNC B1 ;  /* 0x0000000000017941 */ /* 0x000fea0003800000 */
.L_x_153:
        /* <DEDUP_REMOVED lines=13> */
.L_x_156:
[----:B------:R-:W-:Y:S05]  /*6030*/  BSYNC B1 ;  /* 0x0000000000017941 */ /* 0x000fea0003800000 */
.L_x_155:
        /* <DEDUP_REMOVED lines=13> */
.L_x_158:
[----:B------:R-:W-:Y:S05]  /*6110*/  BSYNC B1 ;  /* 0x0000000000017941 */ /* 0x000fea0003800000 */
.L_x_157:
        /* <DEDUP_REMOVED lines=13> */
.L_x_160:
[----:B------:R-:W-:Y:S05]  /*61f0*/  BSYNC B1 ;  /* 0x0000000000017941 */ /* 0x000fea0003800000 */
.L_x_159:
        /* <DEDUP_REMOVED lines=13> */
.L_x_162:
[----:B------:R-:W-:Y:S05]  /*62d0*/  BSYNC B1 ;  /* 0x0000000000017941 */ /* 0x000fea0003800000 */
.L_x_161:
        /* <DEDUP_REMOVED lines=13> */
.L_x_164:
[----:B------:R-:W-:Y:S05]  /*63b0*/  BSYNC B1 ;  /* 0x0000000000017941 */ /* 0x000fea0003800000 */
.L_x_163:
        /* <DEDUP_REMOVED lines=13> */
.L_x_166:
[----:B------:R-:W-:Y:S05]  /*6490*/  BSYNC B1 ;  /* 0x0000000000017941 */ /* 0x000fea0003800000 */
.L_x_165:
        /* <DEDUP_REMOVED lines=13> */
.L_x_168:
[----:B------:R-:W-:Y:S05]  /*6570*/  BSYNC B1 ;  /* 0x0000000000017941 */ /* 0x000fea0003800000 */
.L_x_167:
        /* <DEDUP_REMOVED lines=13> */
.L_x_170:
[----:B------:R-:W-:Y:S05]  /*6650*/  BSYNC B1 ;  /* 0x0000000000017941 */ /* 0x000fea0003800000 */
.L_x_169:
        /* <DEDUP_REMOVED lines=13> */
.L_x_172:
[----:B------:R-:W-:Y:S05]  /*6730*/  BSYNC B1 ;  /* 0x0000000000017941 */ /* 0x000fea0003800000 */
.L_x_171:
        /* <DEDUP_REMOVED lines=13> */
.L_x_174:
[----:B------:R-:W-:Y:S05]  /*6810*/  BSYNC B1 ;  /* 0x0000000000017941 */ /* 0x000fea0003800000 */
.L_x_173:
        /* <DEDUP_REMOVED lines=13> */
.L_x_176:
[----:B------:R-:W-:Y:S05]  /*68f0*/  BSYNC B1 ;  /* 0x0000000000017941 */ /* 0x000fea0003800000 */
.L_x_175:
        /* <DEDUP_REMOVED lines=13> */
.L_x_178:
[----:B------:R-:W-:Y:S05]  /*69d0*/  BSYNC B1 ;  /* 0x0000000000017941 */ /* 0x000fea0003800000 */
.L_x_177:
        /* <DEDUP_REMOVED lines=13> */
.L_x_180:
[----:B------:R-:W-:Y:S05]  /*6ab0*/  BSYNC B1 ;  /* 0x0000000000017941 */ /* 0x000fea0003800000 */
.L_x_179:
[----:B0----5:R-:W-:Y:S01]  /*6ac0*/  IMAD.U32 R0, R98, 0x10000, RZ ;  /* 0x0001000062007824 */ /* 0x021fe200078e00ff */
[----:B---3--:R-:W-:Y:S01]  /*6ad0*/  IADD3 R6, P3, R83, R20, RZ ;  /* 0x0000001453067210 */ /* 0x008fe20007f7e0ff */
[----:B------:R-:W-:Y:S01]  /*6ae0*/  BSSY B1, `(.L_x_181) ;  /* 0x000000b000017945 */ /* 0x000fe20003800000 */
[----:B------:R-:W-:Y:S01]  /*6af0*/  ISETP.GT.AND P0, PT, R3, 0x39, P0 ;  /* 0x000000390300780c */ /* 0x000fe20000704270 */
[----:B------:R-:W-:-:S04]  /*6b00*/  FMUL R7, R0, R121 ;  /* 0x0000007900077220 */ /* 0x000fc80000400000 */
[----:B------:R-:W-:-:S05]  /*6b10*/  FFMA R7, R52, R120, R7 ;  /* 0x0000007834077223 */ /* 0x000fca0000000007 */
[----:B------:R-:W-:Y:S01]  /*6b20*/  F2FP.BF16.F32.PACK_AB R0, RZ, R7 ;  /* 0x00000007ff00723e */ /* 0x000fe200000010ff */
[----:B------:R-:W-:Y:S01]  /*6b30*/  IMAD.X R7, R21, 0x1, R95, P3 ;  /* 0x0000000115077824 */ /* 0x000fe200018e065f */
[----:B--2---:R-:W-:-:S04]  /*6b40*/  IADD3 R8, P3, R127, R14, RZ ;  /* 0x0000000e7f087210 */ /* 0x004fc80007f7e0ff */
[----:B------:R0:W-:Y:S01]  /*6b50*/  @P2 STG.E.U16 desc[UR36][R6.64], R0 ;  /* 0x0000000006002986 */ /* 0x0001e2000c101524 */
[----:B------:R-:W-:Y:S01]  /*6b60*/  IMAD.X R9, R15, 0x1, R23, P3 ;  /* 0x000000010f097824 */ /* 0x000fe200018e0617 */
[----:B------:R-:W-:Y:S07]  /*6b70*/  @!P0 BRA `(.L_x_182) ;  /* 0x0000000000048947 */ /* 0x000fee0003800000 */
[----:B------:R2:W5:Y:S02]  /*6b80*/  LDG.E.LTC128B.U16 R98, desc[UR36][R8.64] ;  /* 0x0000002408627981 */ /* 0x000564000c1e1520 */
.L_x_182:
[----:B------:R-:W-:Y:S05]  /*6b90*/  BSYNC B1 ;  /* 0x0000000000017941 */ /* 0x000fea0003800000 */
.L_x_181:
[----:B0----5:R-:W-:Y:S01]  /*6ba0*/  IMAD.U32 R0, R98, 0x10000, RZ ;  /* 0x0001000062007824 */ /* 0x021fe200078e00ff */
[----:B------:R-:W-:Y:S01]  /*6bb0*/  IADD3 R6, P2, R5, R20, RZ ;  /* 0x0000001405067210 */ /* 0x000fe20007f5e0ff */
        /* <DEDUP_REMOVED lines=11> */
.L_x_184:
[----:B------:R-:W-:Y:S05]  /*6c70*/  BSYNC B1 ;  /* 0x0000000000017941 */ /* 0x000fea0003800000 */
.L_x_183:
        /* <DEDUP_REMOVED lines=13> */
.L_x_186:
[----:B------:R-:W-:Y:S05]  /*6d50*/  BSYNC B1 ;  /* 0x0000000000017941 */ /* 0x000fea0003800000 */
.L_x_185:
[----:B------:R-:W-:Y:S05]  /*6d60*/  @!P1 BRA `(.L_x_187) ;  /* 0x00000024005c9947 */ /* 0x000fea0003800000 */
[----:B-----5:R-:W-:Y:S01]  /*6d70*/  IMAD.U32 R98, R98, 0x10000, RZ ;  /* 0x0001000062627824 */ /* 0x020fe200078e00ff */
[----:B------:R-:W-:-:S03]  /*6d80*/  IADD3 R4, P0, R5, R88, RZ ;  /* 0x0000005805047210 */ /* 0x000fc60007f1e0ff */
[----:B------:R-:W-:Y:S02]  /*6d90*/  FMUL R98, R98, R121 ;  /* 0x0000007962627220 */ /* 0x000fe40000400000 */
[----:B------:R-:W-:Y:S02]  /*6da0*/  IMAD.X R5, R89, 0x1, R95, P0 ;  /* 0x0000000159057824 */ /* 0x000fe400000e065f */
[----:B------:R-:W-:-:S05]  /*6db0*/  FFMA R98, R55, R120, R98 ;  /* 0x0000007837627223 */ /* 0x000fca0000000062 */
[----:B------:R-:W-:-:S05]  /*6dc0*/  F2FP.BF16.F32.PACK_AB R98, RZ, R98 ;  /* 0x00000062ff62723e */ /* 0x000fca00000010ff */
[----:B------:R3:W-:Y:S01]  /*6dd0*/  STG.E.U16 desc[UR36][R4.64], R98 ;  /* 0x0000006204007986 */ /* 0x0007e2000c101524 */
[----:B------:R-:W-:Y:S05]  /*6de0*/  BRA `(.L_x_187) ;  /* 0x00000024003c7947 */ /* 0x000fea0003800000 */
.L_x_30:
[----:B------:R-:W-:Y:S01]  /*6df0*/  ULDC.64 UR4, c[0x0][0x5c0] ;  /* 0x0001700000047ab9 */ /* 0x000fe20000000a00 */
[-C--:B------:R-:W-:Y:S01]  /*6e00*/  FMUL R88, R88, R120.reuse ;  /* 0x0000007858587220 */ /* 0x080fe20000400000 */
[----:B------:R-:W-:Y:S01]  /*6e10*/  ISETP.GT.AND P3, PT, R3, 0x1, P1 ;  /* 0x000000010300780c */ /* 0x000fe20000f64270 */
[-C--:B------:R-:W-:Y:S01]  /*6e20*/  FMUL R89, R89, R120.reuse ;  /* 0x0000007859597220 */ /* 0x080fe20000400000 */
[----:B------:R-:W-:Y:S01]  /*6e30*/  LEA R4, P0, R130, UR4, 0x1 ;  /* 0x0000000482047c11 */ /* 0x000fe2000f8008ff */
[----:B------:R-:W-:Y:S01]  /*6e40*/  FMUL R90, R90, R120 ;  /* 0x000000785a5a7220 */ /* 0x000fe20000400000 */
[----:B------:R-:W-:Y:S01]  /*6e50*/  F2FP.BF16.F32.PACK_AB R88, RZ, R88 ;  /* 0x00000058ff58723e */ /* 0x000fe200000010ff */
[-C--:B------:R-:W-:Y:S01]  /*6e60*/  FMUL R91, R91, R120.reuse ;  /* 0x000000785b5b7220 */ /* 0x080fe20000400000 */
[----:B------:R-:W-:Y:S01]  /*6e70*/  LEA.HI.X R5, R130, UR5, R139, 0x1, P0 ;  /* 0x0000000582057c11 */ /* 0x000fe200080f0c8b */
[-C--:B------:R-:W-:Y:S01]  /*6e80*/  FMUL R92, R92, R120.reuse ;  /* 0x000000785c5c7220 */ /* 0x080fe20000400000 */
[----:B------:R-:W-:Y:S01]  /*6e90*/  ISETP.GT.AND P0, PT, R0, 0x8, PT ;  /* 0x000000080000780c */ /* 0x000fe20003f04270 */
[-C--:B------:R-:W-:Y:S01]  /*6ea0*/  FMUL R93, R93, R120.reuse ;  /* 0x000000785d5d7220 */ /* 0x080fe20000400000 */
[----:B------:R-:W-:Y:S01]  /*6eb0*/  F2FP.BF16.F32.PACK_AB R89, RZ, R89 ;  /* 0x00000059ff59723e */ /* 0x000fe200000010ff */
[----:B------:R-:W-:Y:S01]  /*6ec0*/  @P2 STG.E.U16 desc[UR36][R4.64], R88 ;  /* 0x0000005804002986 */ /* 0x000fe2000c101524 */
[----:B------:R-:W-:Y:S01]  /*6ed0*/  ISETP.GT.AND P2, PT, R3, RZ, P0 ;  /* 0x000000ff0300720c */ /* 0x000fe20000744270 */
[----:B------:R-:W-:Y:S01]  /*6ee0*/  FMUL R94, R94, R120 ;  /* 0x000000785e5e7220 */ /* 0x000fe20000400000 */
[C---:B------:R-:W-:Y:S01]  /*6ef0*/  SHF.L.U64.HI R7, R20.reuse, 0x4, R21 ;  /* 0x0000000414077819 */ /* 0x040fe20000010215 */
[----:B------:R-:W-:Y:S01]  /*6f00*/  @P3 STG.E.U16 desc[UR36][R4.64+0x2], R89 ;  /* 0x0000025904003986 */ /* 0x000fe2000c101524 */
[----:B------:R-:W-:Y:S01]  /*6f10*/  LEA R12, P3, R20, R4, 0x4 ;  /* 0x00000004140c7211 */ /* 0x000fe200078620ff */
[-C--:B------:R-:W-:Y:S01]  /*6f20*/  FMUL R95, R95, R120.reuse ;  /* 0x000000785f5f7220 */ /* 0x080fe20000400000 */
[----:B------:R-:W-:Y:S01]  /*6f30*/  ISETP.GT.AND P5, PT, R3, 0x1, P0 ;  /* 0x000000010300780c */ /* 0x000fe200007a4270 */
[----:B------:R-:W-:Y:S01]  /*6f40*/  FMUL R96, R96, R120 ;  /* 0x0000007860607220 */ /* 0x000fe20000400000 */
[----:B------:R-:W-:Y:S01]  /*6f50*/  F2FP.BF16.F32.PACK_AB R90, RZ, R90 ;  /* 0x0000005aff5a723e */ /* 0x000fe200000010ff */
[----:B------:R-:W-:Y:S01]  /*6f60*/  IMAD.X R13, R7, 0x1, R5, P3 ;  /* 0x00000001070d7824 */ /* 0x000fe200018e0605 */
[----:B------:R-:W-:Y:S01]  /*6f70*/  ISETP.GT.AND P4, PT, R3, 0x8, P1 ;  /* 0x000000080300780c */ /* 0x000fe20000f84270 */
[-C--:B------:R-:W-:Y:S01]  /*6f80*/  FMUL R97, R97, R120.reuse ;  /* 0x0000007861617220 */ /* 0x080fe20000400000 */
[C---:B------:R-:W-:Y:S01]  /*6f90*/  ISETP.GT.AND P3, PT, R3.reuse, 0x9, P1 ;  /* 0x000000090300780c */ /* 0x040fe20000f64270 */
[-C--:B------:R-:W-:Y:S01]  /*6fa0*/  FMUL R98, R98, R120.reuse ;  /* 0x0000007862627220 */ /* 0x080fe20000400000 */
[----:B------:R-:W-:Y:S01]  /*6fb0*/  @P2 STG.E.U16 desc[UR36][R12.64], R90 ;  /* 0x0000005a0c002986 */ /* 0x000fe2000c101524 */
[----:B------:R-:W-:Y:S01]  /*6fc0*/  ISETP.GT.AND P2, PT, R3, 0x8, P0 ;  /* 0x000000080300780c */ /* 0x000fe20000744270 */
[-C--:B------:R-:W-:Y:S01]  /*6fd0*/  FMUL R99, R99, R120.reuse ;  /* 0x0000007863637220 */ /* 0x080fe20000400000 */
[----:B------:R-:W-:Y:S01]  /*6fe0*/  F2FP.BF16.F32.PACK_AB R91, RZ, R91 ;  /* 0x0000005bff5b723e */ /* 0x000fe200000010ff */
[----:B------:R-:W-:Y:S01]  /*6ff0*/  FMUL R100, R100, R120 ;  /* 0x0000007864647220 */ /* 0x000fe20000400000 */
[--C-:B------:R-:W-:Y:S01]  /*7000*/  @P5 IMAD.MOV.U32 R6, RZ, RZ, R12.reuse ;  /* 0x000000ffff065224 */ /* 0x100fe200078e000c */
[----:B------:R-:W-:Y:S01]  /*7010*/  F2FP.BF16.F32.PACK_AB R92, RZ, R92 ;  /* 0x0000005cff5c723e */ /* 0x000fe200000010ff */
[--C-:B------:R-:W-:Y:S01]  /*7020*/  @P5 IMAD.MOV.U32 R7, RZ, RZ, R13.reuse ;  /* 0x000000ffff075224 */ /* 0x100fe200078e000d */
[----:B------:R-:W-:Y:S01]  /*7030*/  F2FP.BF16.F32.PACK_AB R93, RZ, R93 ;  /* 0x0000005dff5d723e */ /* 0x000fe200000010ff */
[----:B------:R-:W-:Y:S01]  /*7040*/  FMUL R101, R101, R120 ;  /* 0x0000007865657220 */ /* 0x000fe20000400000 */
[----:B------:R-:W-:Y:S01]  /*7050*/  F2FP.BF16.F32.PACK_AB R94, RZ, R94 ;  /* 0x0000005eff5e723e */ /* 0x000fe200000010ff */
[-C--:B------:R-:W-:Y:S01]  /*7060*/  FMUL R102, R102, R120.reuse ;  /* 0x0000007866667220 */ /* 0x080fe20000400000 */
[----:B------:R0:W-:Y:S01]  /*7070*/  @P5 STG.E.U16 desc[UR36][R6.64+0x2], R91 ;  /* 0x0000025b06005986 */ /* 0x0001e2000c101524 */
[----:B------:R-:W-:Y:S01]  /*7080*/  ISETP.GT.AND P5, PT, R3, 0x9, P0 ;  /* 0x000000090300780c */ /* 0x000fe200007a4270 */
[-C--:B------:R-:W-:Y:S01]  /*7090*/  FMUL R103, R103, R120.reuse ;  /* 0x0000007867677220 */ /* 0x080fe20000400000 */
[----:B------:R-:W-:Y:S01]  /*70a0*/  F2FP.BF16.F32.PACK_AB R95, RZ, R95 ;  /* 0x0000005fff5f723e */ /* 0x000fe200000010ff */
[----:B------:R-:W-:Y:S01]  /*70b0*/  @P4 STG.E.U16 desc[UR36][R4.64+0x10], R92 ;  /* 0x0000105c04004986 */ /* 0x000fe2000c101524 */
[C---:B------:R-:W-:Y:S01]  /*70c0*/  ISETP.GT.AND P4, PT, R3.reuse, 0x10, P1 ;  /* 0x000000100300780c */ /* 0x040fe20000f84270 */
[----:B------:R-:W-:Y:S01]  /*70d0*/  FMUL R104, R104, R120 ;  /* 0x0000007868687220 */ /* 0x000fe20000400000 */
[----:B------:R-:W-:Y:S01]  /*70e0*/  F2FP.BF16.F32.PACK_AB R96, RZ, R96 ;  /* 0x00000060ff60723e */ /* 0x000fe200000010ff */
[----:B------:R-:W-:Y:S01]  /*70f0*/  @P3 STG.E.U16 desc[UR36][R4.64+0x12], R93 ;  /* 0x0000125d04003986 */ /* 0x000fe2000c101524 */
[----:B------:R-:W-:Y:S01]  /*7100*/  ISETP.GT.AND P3, PT, R3, 0x11, P1 ;  /* 0x000000110300780c */ /* 0x000fe20000f64270 */
[----:B------:R-:W-:Y:S01]  /*7110*/  FMUL R105, R105, R120 ;  /* 0x0000007869697220 */ /* 0x000fe20000400000 */
[----:B------:R-:W-:Y:S01]  /*7120*/  F2FP.BF16.F32.PACK_AB R97, RZ, R97 ;  /* 0x00000061ff61723e */ /* 0x000fe200000010ff */
[--C-:B0-----:R-:W-:Y:S01]  /*7130*/  @P2 IMAD.MOV.U32 R6, RZ, RZ, R12.reuse ;  /* 0x000000ffff062224 */ /* 0x101fe200078e000c */
        /* <DEDUP_REMOVED lines=10> */
[----:B------:R-:W-:Y:S01]  /*71e0*/  FMUL R109, R109, R120 ;  /* 0x000000786d6d7220 */ /* 0x000fe20000400000 */
[----:B------:R-:W-:Y:S01]  /*71f0*/  F2FP.BF16.F32.PACK_AB R102, RZ, R102 ;  /* 0x00000066ff66723e */ /* 0x000fe200000010ff */
[-C--:B------:R-:W-:Y:S01]  /*7200*/  FMUL R110, R110, R120.reuse ;  /* 0x000000786e6e7220 */ /* 0x080fe20000400000 */
[----:B------:R-:W-:Y:S01]  /*7210*/  F2FP.BF16.F32.PACK_AB R103, RZ, R103 ;  /* 0x00000067ff67723e */ /* 0x000fe200000010ff */
[----:B------:R-:W-:Y:S01]  /*7220*/  FMUL R111, R111, R120 ;  /* 0x000000786f6f7220 */ /* 0x000fe20000400000 */
[----:B------:R-:W-:Y:S01]  /*7230*/  F2FP.BF16.F32.PACK_AB R104, RZ, R104 ;  /* 0x00000068ff68723e */ /* 0x000fe200000010ff */
        /* <DEDUP_REMOVED lines=23> */
[----:B------:R-:W-:Y:S01]  /*73b0*/  @P2 IMAD.MOV.U32 R7, RZ, RZ, R13 ;  /* 0x000000ffff072224 */ /* 0x000fe200078e000d */
[----:B------:R-:W-:Y:S01]  /*73c0*/  F2FP.BF16.F32.PACK_AB R113, RZ, R113 ;  /* 0x00000071ff71723e */ /* 0x000fe200000010ff */
[----:B------:R-:W-:Y:S01]  /*73d0*/  FMUL R118, R118, R120 ;  /* 0x0000007876767220 */ /* 0x000fe20000400000 */
[----:B------:R-:W-:Y:S01]  /*73e0*/  F2FP.BF16.F32.PACK_AB R114, RZ, R114 ;  /* 0x00000072ff72723e */ /* 0x000fe200000010ff */
[-C--:B------:R-:W-:Y:S01]  /*73f0*/  FMUL R119, R119, R120.reuse ;  /* 0x0000007877777220 */ /* 0x080fe20000400000 */
[----:B------:R0:W-:Y:S01]  /*7400*/  @P2 STG.E.U16 desc[UR36][R6.64+0x20], R98 ;  /* 0x0000206206002986 */ /* 0x0001e2000c101524 */
[----:B------:R-:W-:Y:S01]  /*7410*/  ISETP.GT.AND P2, PT, R3, 0x18, P0 ;  /* 0x000000180300780c */ /* 0x000fe20000744270 */
[----:B------:R-:W-:Y:S01]  /*7420*/  IMAD.SHL.U32 R11, R20, 0x100, RZ ;  /* 0x00000100140b7824 */ /* 0x000fe200078e00ff */
[----:B------:R-:W-:Y:S01]  /*7430*/  F2FP.BF16.F32.PACK_AB R115, RZ, R115 ;  /* 0x00000073ff73723e */ /* 0x000fe200000010ff */
[----:B------:R-:W-:Y:S01]  /*7440*/  FMUL R56, R56, R120 ;  /* 0x0000007838387220 */ /* 0x000fe20000400000 */
[----:B------:R-:W-:Y:S01]  /*7450*/  F2FP.BF16.F32.PACK_AB R116, RZ, R116 ;  /* 0x00000074ff74723e */ /* 0x000fe200000010ff */
[-C--:B------:R-:W-:Y:S01]  /*7460*/  FMUL R57, R57, R120.reuse ;  /* 0x0000007839397220 */ /* 0x080fe20000400000 */
[----:B------:R-:W-:Y:S01]  /*7470*/  F2FP.BF16.F32.PACK_AB R117, RZ, R117 ;  /* 0x00000075ff75723e */ /* 0x000fe200000010ff */
[----:B------:R-:W-:Y:S01]  /*7480*/  FMUL R58, R58, R120 ;  /* 0x000000783a3a7220 */ /* 0x000fe20000400000 */
[----:B------:R-:W-:Y:S01]  /*7490*/  F2FP.BF16.F32.PACK_AB R118, RZ, R118 ;  /* 0x00000076ff76723e */ /* 0x000fe200000010ff */
[-C--:B------:R-:W-:Y:S01]  /*74a0*/  FMUL R59, R59, R120.reuse ;  /* 0x000000783b3b7220 */ /* 0x080fe20000400000 */
[----:B------:R-:W-:Y:S01]  /*74b0*/  F2FP.BF16.F32.PACK_AB R119, RZ, R119 ;  /* 0x00000077ff77723e */ /* 0x000fe200000010ff */
[--C-:B0-----:R-:W-:Y:S01]  /*74c0*/  @P5 IMAD.MOV.U32 R6, RZ, RZ, R12.reuse ;  /* 0x000000ffff065224 */ /* 0x101fe200078e000c */
[----:B------:R-:W-:Y:S01]  /*74d0*/  SHF.L.U64.HI R21, R20, 0x8, R21 ;  /* 0x0000000814157819 */ /* 0x000fe20000010215 */
[----:B------:R-:W-:Y:S01]  /*74e0*/  @P5 IMAD.MOV.U32 R7, RZ, RZ, R13 ;  /* 0x000000ffff075224 */ /* 0x000fe200078e000d */
[----:B------:R-:W-:Y:S01]  /*74f0*/  LOP3.LUT R15, R11, 0x2, RZ, 0xfc, !PT ;  /* 0x000000020b0f7812 */ /* 0x000fe200078efcff */
        /* <DEDUP_REMOVED lines=8> */
[----:B------:R-:W-:Y:S01]  /*7580*/  ISETP.GT.AND P3, PT, R3, 0x19, P0 ;  /* 0x000000190300780c */ /* 0x000fe20000764270 */
[----:B------:R-:W-:Y:S01]  /*7590*/  FMUL R65, R65, R120 ;  /* 0x0000007841417220 */ /* 0x000fe20000400000 */
[----:B------:R-:W-:Y:S01]  /*75a0*/  F2FP.BF16.F32.PACK_AB R58, RZ, R58 ;  /* 0x0000003aff3a723e */ /* 0x000fe200000010ff */
[----:B------:R-:W-:Y:S01]  /*75b0*/  @P4 STG.E.U16 desc[UR36][R4.64+0x32], R101 ;  /* 0x0000326504004986 */ /* 0x000fe2000c101524 */
[----:B------:R-:W-:Y:S01]  /*75c0*/  ISETP.GT.AND P4, PT, R3, 0x21, P1 ;  /* 0x000000210300780c */ /* 0x000fe20000f84270 */
[-C--:B------:R-:W-:Y:S01]  /*75d0*/  FMUL R66, R66, R120.reuse ;  /* 0x0000007842427220 */ /* 0x080fe20000400000 */
[----:B------:R-:W-:Y:S01]  /*75e0*/  PRMT R23, R57, 0x7610, R23 ;  /* 0x0000761039177816 */ /* 0x000fe20000000017 */
[----:B0-----:R-:W-:Y:S01]  /*75f0*/  @P2 IMAD.MOV.U32 R6, RZ, RZ, R12 ;  /* 0x000000ffff062224 */ /* 0x001fe200078e000c */
[----:B------:R-:W-:Y:S01]  /*7600*/  PRMT R90, R58, 0x7610, R90 ;  /* 0x000076103a5a7816 */ /* 0x000fe2000000005a */
[----:B------:R-:W-:Y:S01]  /*7610*/  @P2 IMAD.MOV.U32 R7, RZ, RZ, R13 ;  /* 0x000000ffff072224 */ /* 0x000fe200078e000d */
[----:B------:R-:W-:Y:S01]  /*7620*/  F2FP.BF16.F32.PACK_AB R20, RZ, R59 ;  /* 0x0000003bff14723e */ /* 0x000fe200000010ff */
[-C--:B------:R-:W-:Y:S01]  /*7630*/  FMUL R67, R67, R120.reuse ;  /* 0x0000007843437220 */ /* 0x080fe20000400000 */
[----:B------:R-:W-:Y:S01]  /*7640*/  LOP3.LUT R57, R11, 0x10, RZ, 0xfc, !PT ;  /* 0x000000100b397812 */ /* 0x000fe200078efcff */
[-C--:B------:R-:W-:Y:S01]  /*7650*/  FMUL R68, R68, R120.reuse ;  /* 0x0000007844447220 */ /* 0x080fe20000400000 */
[----:B------:R0:W-:Y:S01]  /*7660*/  @P2 STG.E.U16 desc[UR36][R6.64+0x30], R102 ;  /* 0x0000306606002986 */ /* 0x0001e2000c101524 */
[----:B------:R-:W-:Y:S01]  /*7670*/  ISETP.GT.AND P2, PT, R3, 0x20, P0 ;  /* 0x000000200300780c */ /* 0x000fe20000744270 */
[----:B------:R-:W-:Y:S01]  /*7680*/  FMUL R70, R70, R120 ;  /* 0x0000007846467220 */ /* 0x000fe20000400000 */
[----:B------:R-:W-:Y:S01]  /*7690*/  F2FP.BF16.F32.PACK_AB R14, RZ, R14 ;  /* 0x0000000eff0e723e */ /* 0x000fe200000010ff */
[-C--:B------:R-:W-:Y:S01]  /*76a0*/  FMUL R72, R72, R120.reuse ;  /* 0x0000007848487220 */ /* 0x080fe20000400000 */
[-C--:B------:R-:W-:Y:S01]  /*76b0*/  FMUL R75, R75, R120.reuse ;  /* 0x000000784b4b7220 */ /* 0x080fe20000400000 */
[-C--:B------:R-:W-:Y:S01]  /*76c0*/  FMUL R77, R77, R120.reuse ;  /* 0x000000784d4d7220 */ /* 0x080fe20000400000 */
[-C--:B------:R-:W-:Y:S01]  /*76d0*/  FMUL R78, R78, R120.reuse ;  /* 0x000000784e4e7220 */ /* 0x080fe20000400000 */
[-C--:B------:R-:W-:Y:S01]  /*76e0*/  FMUL R79, R79, R120.reuse ;  /* 0x000000784f4f7220 */ /* 0x080fe20000400000 */
[-C--:B------:R-:W-:Y:S01]  /*76f0*/  FMUL R80, R80, R120.reuse ;  /* 0x0000007850507220 */ /* 0x080fe20000400000 */
[-C--:B------:R-:W-:Y:S01]  /*7700*/  FMUL R82, R82, R120.reuse ;  /* 0x0000007852527220 */ /* 0x080fe20000400000 */
[----:B------:R-:W-:Y:S01]  /*7710*/  FMUL R84, R84, R120 ;  /* 0x0000007854547220 */ /* 0x000fe20000400000 */
[----:B0-----:R-:W-:-:S02]  /*7720*/  @P3 IMAD.MOV.U32 R6, RZ, RZ, R12 ;  /* 0x000000ffff063224 */ /* 0x001fc400078e000c */
[-C--:B------:R-:W-:Y:S01]  /*7730*/  FMUL R85, R85, R120.reuse ;  /* 0x0000007855557220 */ /* 0x080fe20000400000 */
[--C-:B------:R-:W-:Y:S02]  /*7740*/  @P3 IMAD.MOV.U32 R7, RZ, RZ, R13.reuse ;  /* 0x000000ffff073224 */ /* 0x100fe400078e000d */
[----:B------:R-:W-:Y:S01]  /*7750*/  FMUL R86, R86, R120 ;  /* 0x0000007856567220 */ /* 0x000fe20000400000 */
[----:B------:R-:W-:Y:S01]  /*7760*/  F2FP.BF16.F32.PACK_AB R84, RZ, R84 ;  /* 0x00000054ff54723e */ /* 0x000fe200000010ff */
[-C--:B------:R-:W-:Y:S01]  /*7770*/  FMUL R87, R87, R120.reuse ;  /* 0x0000007857577220 */ /* 0x080fe20000400000 */
[----:B------:R-:W-:Y:S01]  /*7780*/  F2FP.BF16.F32.PACK_AB R85, RZ, R85 ;  /* 0x00000055ff55723e */ /* 0x000fe200000010ff */
[----:B------:R0:W-:Y:S01]  /*7790*/  @P3 STG.E.U16 desc[UR36][R6.64+0x32], R103 ;  /* 0x0000326706003986 */ /* 0x0001e2000c101524 */
[C---:B------:R-:W-:Y:S01]  /*77a0*/  ISETP.GT.AND P3, PT, R3.reuse, 0x21, P0 ;  /* 0x000000210300780c */ /* 0x040fe20000764270 */
[----:B------:R-:W-:Y:S01]  /*77b0*/  FMUL R30, R30, R120 ;  /* 0x000000781e1e7220 */ /* 0x000fe20000400000 */
[----:B------:R-:W-:Y:S01]  /*77c0*/  F2FP.BF16.F32.PACK_AB R86, RZ, R86 ;  /* 0x00000056ff56723e */ /* 0x000fe200000010ff */
[----:B------:R-:W-:Y:S01]  /*77d0*/  @P5 STG.E.U16 desc[UR36][R4.64+0x40], R104 ;  /* 0x0000406804005986 */ /* 0x000fe2000c101524 */
[----:B------:R-:W-:Y:S01]  /*77e0*/  ISETP.GT.AND P5, PT, R3, 0x28, P1 ;  /* 0x000000280300780c */ /* 0x000fe20000fa4270 */
[-C--:B------:R-:W-:Y:S01]  /*77f0*/  FMUL R31, R31, R120.reuse ;  /* 0x000000781f1f7220 */ /* 0x080fe20000400000 */
        /* <DEDUP_REMOVED lines=9> */
[-C--:B------:R-:W-:Y:S01]  /*7890*/  FMUL R33, R33, R120.reuse ;  /* 0x0000007821217220 */ /* 0x080fe20000400000 */
[-C--:B------:R-:W-:Y:S01]  /*78a0*/  FMUL R34, R34, R120.reuse ;  /* 0x0000007822227220 */ /* 0x080fe20000400000 */
        /* <DEDUP_REMOVED lines=13> */
[----:B0-----:R-:W-:Y:S01]  /*7980*/  @P3 IMAD.MOV.U32 R6, RZ, RZ, R12 ;  /* 0x000000ffff063224 */ /* 0x001fe200078e000c */
[----:B------:R-:W-:Y:S01]  /*7990*/  F2FP.BF16.F32.PACK_AB R38, RZ, R38 ;  /* 0x00000026ff26723e */ /* 0x000fe200000010ff */
[----:B------:R-:W-:-:S02]  /*79a0*/  @P3 IMAD.MOV.U32 R7, RZ, RZ, R13 ;  /* 0x000000ffff073224 */ /* 0x000fc400078e000d */
[-C--:B------:R-:W-:Y:S01]  /*79b0*/  FMUL R41, R41, R120.reuse ;  /* 0x0000007829297220 */ /* 0x080fe20000400000 */
[----:B------:R-:W-:Y:S01]  /*79c0*/  F2FP.BF16.F32.PACK_AB R39, RZ, R39 ;  /* 0x00000027ff27723e */ /* 0x000fe200000010ff */
[----:B------:R-:W-:Y:S01]  /*79d0*/  FMUL R42, R42, R120 ;  /* 0x000000782a2a7220 */ /* 0x000fe20000400000 */
[----:B------:R-:W-:Y:S01]  /*79e0*/  F2FP.BF16.F32.PACK_AB R40, RZ, R40 ;  /* 0x00000028ff28723e */ /* 0x000fe200000010ff */
        /* <DEDUP_REMOVED lines=12> */
[----:B0-----:R-:W-:Y:S01]  /*7ab0*/  @P2 IMAD.MOV.U32 R6, RZ, RZ, R12 ;  /* 0x000000ffff062224 */ /* 0x001fe200078e000c */
[----:B------:R-:W-:Y:S01]  /*7ac0*/  F2FP.BF16.F32.PACK_AB R44, RZ, R44 ;  /* 0x0000002cff2c723e */ /* 0x000fe200000010ff */
[----:B------:R-:W-:-:S02]  /*7ad0*/  @P2 IMAD.MOV.U32 R7, RZ, RZ, R13 ;  /* 0x000000ffff072224 */ /* 0x000fc400078e000d */
[-C--:B------:R-:W-:Y:S01]  /*7ae0*/  FMUL R46, R46, R120.reuse ;  /* 0x000000782e2e7220 */ /* 0x080fe20000400000 */
[-C--:B------:R-:W-:Y:S01]  /*7af0*/  FMUL R47, R47, R120.reuse ;  /* 0x000000782f2f7220 */ /* 0x080fe20000400000 */
[----:B------:R-:W-:Y:S01]  /*7b00*/  F2FP.BF16.F32.PACK_AB R45, RZ, R45 ;  /* 0x0000002dff2d723e */ /* 0x000fe200000010ff */
[-C--:B------:R-:W-:Y:S01]  /*7b10*/  FMUL R48, R48, R120.reuse ;  /* 0x0000007830307220 */ /* 0x080fe20000400000 */
[----:B------:R0:W-:Y:S01]  /*7b20*/  @P2 STG.E.U16 desc[UR36][R6.64+0x50], R110 ;  /* 0x0000506e06002986 */ /* 0x0001e2000c101524 */
[----:B------:R-:W-:Y:S01]  /*7b30*/  ISETP.GT.AND P2, PT, R3, 0x30, P0 ;  /* 0x000000300300780c */ /* 0x000fe20000744270 */
        /* <DEDUP_REMOVED lines=10> */
[----:B0-----:R-:W-:-:S02]  /*7be0*/  @P3 IMAD.MOV.U32 R6, RZ, RZ, R12 ;  /* 0x000000ffff063224 */ /* 0x001fc400078e000c */
[-C--:B------:R-:W-:Y:S01]  /*7bf0*/  FMUL R54, R54, R120.reuse ;  /* 0x0000007836367220 */ /* 0x080fe20000400000 */
[----:B------:R-:W-:Y:S02]  /*7c00*/  @P3 IMAD.MOV.U32 R7, RZ, RZ, R13 ;  /* 0x000000ffff073224 */ /* 0x000fe400078e000d */
[----:B------:R-:W-:Y:S01]  /*7c10*/  FMUL R55, R55, R120 ;  /* 0x0000007837377220 */ /* 0x000fe20000400000 */
[----:B------:R-:W-:Y:S02]  /*7c20*/  F2FP.BF16.F32.PACK_AB R51, RZ, R51 ;  /* 0x00000033ff33723e */ /* 0x000fe400000010ff */
[----:B------:R-:W-:Y:S01]  /*7c30*/  F2FP.BF16.F32.PACK_AB R52, RZ, R52 ;  /* 0x00000034ff34723e */ /* 0x000fe200000010ff */
[----:B------:R0:W-:Y:S01]  /*7c40*/  @P3 STG.E.U16 desc[UR36][R6.64+0x52], R111 ;  /* 0x0000526f06003986 */ /* 0x0001e2000c101524 */
[----:B------:R-:W-:Y:S02]  /*7c50*/  ISETP.GT.AND P3, PT, R3, 0x31, P0 ;  /* 0x000000310300780c */ /* 0x000fe40000764270 */
[----:B------:R-:W-:Y:S01]  /*7c60*/  F2FP.BF16.F32.PACK_AB R53, RZ, R53 ;  /* 0x00000035ff35723e */ /* 0x000fe200000010ff */
[----:B------:R-:W-:Y:S01]  /*7c70*/  @P5 STG.E.U16 desc[UR36][R4.64+0x60], R112 ;  /* 0x0000607004005986 */ /* 0x000fe2000c101524 */
[----:B------:R-:W-:-:S02]  /*7c80*/  IADD3 R58, P5, R15, R12, RZ ;  /* 0x0000000c0f3a7210 */ /* 0x000fc40007fbe0ff */
[----:B------:R-:W-:Y:S01]  /*7c90*/  F2FP.BF16.F32.PACK_AB R54, RZ, R54 ;  /* 0x00000036ff36723e */ /* 0x000fe200000010ff */
[----:B------:R-:W-:Y:S01]  /*7ca0*/  @P4 STG.E.U16 desc[UR36][R4.64+0x62], R113 ;  /* 0x0000627104004986 */ /* 0x000fe2000c101524 */
[----:B------:R-:W-:Y:S01]  /*7cb0*/  ISETP.GT.AND P4, PT, R3, 0x38, P1 ;  /* 0x000000380300780c */ /* 0x000fe20000f84270 */
[--C-:B------:R-:W-:Y:S01]  /*7cc0*/  IMAD.X R59, R21, 0x1, R13.reuse, P5 ;  /* 0x00000001153b7824 */ /* 0x100fe200028e060d */
[----:B------:R-:W-:Y:S01]  /*7cd0*/  ISETP.GT.AND P1, PT, R3, 0x39, P1 ;  /* 0x000000390300780c */ /* 0x000fe20000f24270 */
[----:B0-----:R-:W-:Y:S01]  /*7ce0*/  @P2 IMAD.MOV.U32 R6, RZ, RZ, R12 ;  /* 0x000000ffff062224 */ /* 0x001fe200078e000c */
[----:B------:R-:W-:Y:S01]  /*7cf0*/  F2FP.BF16.F32.PACK_AB R55, RZ, R55 ;  /* 0x00000037ff37723e */ /* 0x000fe200000010ff */
[----:B------:R-:W-:-:S05]  /*7d00*/  @P2 IMAD.MOV.U32 R7, RZ, RZ, R13 ;  /* 0x000000ffff072224 */ /* 0x000fca00078e000d */
[----:B------:R0:W-:Y:S01]  /*7d10*/  @P2 STG.E.U16 desc[UR36][R6.64+0x60], R114 ;  /* 0x0000607206002986 */ /* 0x0001e2000c101524 */
[C---:B------:R-:W-:Y:S02]  /*7d20*/  ISETP.GT.AND P2, PT, R3.reuse, 0x38, P0 ;  /* 0x000000380300780c */ /* 0x040fe40000744270 */
[----:B------:R-:W-:Y:S01]  /*7d30*/  ISETP.GT.AND P0, PT, R3, 0x39, P0 ;  /* 0x000000390300780c */ /* 0x000fe20000704270 */
[----:B0-----:R-:W-:Y:S02]  /*7d40*/  @P3 IMAD.MOV.U32 R6, RZ, RZ, R12 ;  /* 0x000000ffff063224 */ /* 0x001fe400078e000c */
[----:B------:R-:W-:-:S08]  /*7d50*/  @P3 IMAD.MOV.U32 R7, RZ, RZ, R13 ;  /* 0x000000ffff073224 */ /* 0x000fd000078e000d */
[----:B------:R-:W-:Y:S02]  /*7d60*/  @P2 IMAD.MOV.U32 R8, RZ, RZ, R12 ;  /* 0x000000ffff082224 */ /* 0x000fe400078e000c */
[----:B------:R-:W-:Y:S01]  /*7d70*/  @P2 IMAD.MOV.U32 R9, RZ, RZ, R13 ;  /* 0x000000ffff092224 */ /* 0x000fe200078e000d */
[----:B------:R-:W-:Y:S01]  /*7d80*/  @P3 STG.E.U16 desc[UR36][R6.64+0x62], R115 ;  /* 0x0000627306003986 */ /* 0x000fe2000c101524 */
[----:B------:R-:W-:-:S03]  /*7d90*/  ISETP.GT.AND P3, PT, R0, 0x80, PT ;  /* 0x000000800000780c */ /* 0x000fc60003f64270 */
[----:B------:R-:W-:Y:S01]  /*7da0*/  @P4 STG.E.U16 desc[UR36][R4.64+0x70], R116 ;  /* 0x0000707404004986 */ /* 0x000fe2000c101524 */
[----:B------:R-:W-:-:S03]  /*7db0*/  IADD3 R88, P4, R15, R4, RZ ;  /* 0x000000040f587210 */ /* 0x000fc60007f9e0ff */
[----:B------:R-:W-:Y:S01]  /*7dc0*/  @P1 STG.E.U16 desc[UR36][R4.64+0x72], R117 ;  /* 0x0000727504001986 */ /* 0x000fe2000c101524 */
[----:B------:R-:W-:Y:S01]  /*7dd0*/  ISETP.GT.AND P1, PT, R3, RZ, P3 ;  /* 0x000000ff0300720c */ /* 0x000fe20001f24270 */
[----:B------:R-:W-:Y:S02]  /*7de0*/  IMAD.X R89, R21, 0x1, R5, P4 ;  /* 0x0000000115597824 */ /* 0x000fe400020e0605 */
[----:B------:R0:W-:Y:S01]  /*7df0*/  @P2 STG.E.U16 desc[UR36][R8.64+0x70], R118 ;  /* 0x0000707608002986 */ /* 0x0001e2000c101524 */
[----:B------:R-:W-:Y:S01]  /*7e00*/  ISETP.GT.AND P2, PT, R0, 0x88, PT ;  /* 0x000000880000780c */ /* 0x000fe20003f44270 */
[----:B0-----:R-:W-:Y:S02]  /*7e10*/  @P0 IMAD.MOV.U32 R8, RZ, RZ, R12 ;  /* 0x000000ffff080224 */ /* 0x001fe400078e000c */
[----:B------:R-:W-:-:S05]  /*7e20*/  @P0 IMAD.MOV.U32 R9, RZ, RZ, R13 ;  /* 0x000000ffff090224 */ /* 0x000fca00078e000d */
[----:B------:R0:W-:Y:S01]  /*7e30*/  @P0 STG.E.U16 desc[UR36][R8.64+0x72], R119 ;  /* 0x0000727708000986 */ /* 0x0001e2000c101524 */
[----:B------:R-:W-:-:S05]  /*7e40*/  IADD3 R6, P0, R11, R4, RZ ;  /* 0x000000040b067210 */ /* 0x000fca0007f1e0ff */
[----:B------:R-:W-:Y:S01]  /*7e50*/  IMAD.X R7, R21, 0x1, R5, P0 ;  /* 0x0000000115077824 */ /* 0x000fe200000e0605 */
[----:B------:R-:W-:-:S04]  /*7e60*/  ISETP.GT.AND P0, PT, R3, 0x1, P3 ;  /* 0x000000010300780c */ /* 0x000fc80001f04270 */
[----:B------:R1:W-:Y:S01]  /*7e70*/  @P1 STG.E.U16 desc[UR36][R6.64], R56 ;  /* 0x0000003806001986 */ /* 0x0003e2000c101524 */
[----:B0-----:R-:W-:Y:S02]  /*7e80*/  IADD3 R8, P4, R11, R12, RZ ;  /* 0x0000000c0b087210 */ /* 0x001fe40007f9e0ff */
[----:B------:R-:W-:-:S03]  /*7e90*/  ISETP.GT.AND P1, PT, R3, RZ, P2 ;  /* 0x000000ff0300720c */ /* 0x000fc60001724270 */
[----:B------:R-:W-:Y:S01]  /*7ea0*/  IMAD.X R9, R21, 0x1, R13, P4 ;  /* 0x0000000115097824 */ /* 0x000fe200020e060d */
[C---:B------:R-:W-:Y:S02]  /*7eb0*/  ISETP.GT.AND P4, PT, R3.reuse, 0x1, P2 ;  /* 0x000000010300780c */ /* 0x040fe40001784270 */
[----:B------:R0:W-:Y:S01]  /*7ec0*/  @P0 STG.E.U16 desc[UR36][R88.64], R23 ;  /* 0x0000001758000986 */ /* 0x0001e2000c101524 */
[----:B------:R-:W-:Y:S02]  /*7ed0*/  ISETP.GT.AND P0, PT, R3, 0x9, P3 ;  /* 0x000000090300780c */ /* 0x000fe40001f04270 */
[----:B-1----:R-:W-:Y:S02]  /*7ee0*/  F2FP.BF16.F32.PACK_AB R56, RZ, R60 ;  /* 0x0000003cff38723e */ /* 0x002fe400000010ff */
[----:B------:R-:W-:Y:S02]  /*7ef0*/  IADD3 R60, P5, R57, R4, RZ ;  /* 0x00000004393c7210 */ /* 0x000fe40007fbe0ff */
[----:B------:R1:W-:Y:S01]  /*7f00*/  @P1 STG.E.U16 desc[UR36][R8.64], R90 ;  /* 0x0000005a08001986 */ /* 0x0003e2000c101524 */
[----:B------:R-:W-:-:S02]  /*7f10*/  ISETP.GT.AND P1, PT, R3, 0x8, P3 ;  /* 0x000000080300780c */ /* 0x000fc40001f24270 */
[----:B------:R-:W-:Y:S01]  /*7f20*/  IMAD.X R61, R21, 0x1, R5, P5 ;  /* 0x00000001153d7824 */ /* 0x000fe200028e0605 */
[----:B------:R2:W-:Y:S01]  /*7f30*/  @P4 STG.E.U16 desc[UR36][R58.64], R20 ;  /* 0x000000143a004986 */ /* 0x0005e2000c101524 */
[----:B0-----:R-:W-:-:S04]  /*7f40*/  LOP3.LUT R23, R11, 0x12, RZ, 0xfc, !PT ;  /* 0x000000120b177812 */ /* 0x001fc800078efcff */
[C---:B------:R-:W-:Y:S02]  /*7f50*/  IADD3 R88, P4, R23.reuse, R4, RZ ;  /* 0x0000000417587210 */ /* 0x040fe40007f9e0ff */
[----:B-1----:R-:W-:-:S03]  /*7f60*/  IADD3 R90, P5, R23, R12, RZ ;  /* 0x0000000c175a7210 */ /* 0x002fc60007fbe0ff */
[----:B------:R-:W-:Y:S01]  /*7f70*/  IMAD.X R89, R21, 0x1, R5, P4 ;  /* 0x0000000115597824 */ /* 0x000fe200020e0605 */
[----:B------:R0:W-:Y:S01]  /*7f80*/  @P1 STG.E.U16 desc[UR36][R60.64], R56 ;  /* 0x000000383c001986 */ /* 0x0001e2000c101524 */
[----:B--2---:R-:W-:Y:S01]  /*7f90*/  PRMT R59, R14, 0x7610, R59 ;  /* 0x000076100e3b7816 */ /* 0x004fe2000000003b */
[----:B------:R-:W-:Y:S01]  /*7fa0*/  FMUL R14, R62, R120 ;  /* 0x000000783e0e7220 */ /* 0x000fe20000400000 */
[----:B------:R-:W-:Y:S01]  /*7fb0*/  ISETP.GT.AND P1, PT, R3, 0x8, P2 ;  /* 0x000000080300780c */ /* 0x000fe20001724270 */
[----:B------:R-:W-:Y:S01]  /*7fc0*/  IMAD.X R91, R21, 0x1, R13, P5 ;  /* 0x00000001155b7824 */ /* 0x000fe200028e060d */
[----:B------:R-:W-:Y:S01]  /*7fd0*/  IADD3 R62, P4, R57, R12, RZ ;  /* 0x0000000c393e7210 */ /* 0x000fe20007f9e0ff */
[----:B------:R1:W-:Y:S01]  /*7fe0*/  @P0 STG.E.U16 desc[UR36][R88.64], R59 ;  /* 0x0000003b58000986 */ /* 0x0003e2000c101524 */
[----:B------:R-:W-:Y:S02]  /*7ff0*/  ISETP.GT.AND P0, PT, R3, 0x9, P2 ;  /* 0x000000090300780c */ /* 0x000fe40001704270 */
[----:B------:R-:W-:-:S02]  /*8000*/  F2FP.BF16.F32.PACK_AB R14, RZ, R14 ;  /* 0x0000000eff0e723e */ /* 0x000fc400000010ff */
[----:B------:R-:W-:Y:S01]  /*8010*/  F2FP.BF16.F32.PACK_AB R20, RZ, R63 ;  /* 0x0000003fff14723e */ /* 0x000fe200000010ff */
[----:B------:R-:W-:Y:S01]  /*8020*/  IMAD.X R63, R21, 0x1, R13, P4 ;  /* 0x00000001153f7824 */ /* 0x000fe200020e060d */
[----:B0-----:R-:W-:Y:S01]  /*8030*/  PRMT R56, R14, 0x7610, R56 ;  /* 0x000076100e387816 */ /* 0x001fe20000000038 */
[----:B------:R-:W-:Y:S01]  /*8040*/  FMUL R14, R64, R120 ;  /* 0x00000078400e7220 */ /* 0x000fe20000400000 */
[----:B------:R-:W-:Y:S02]  /*8050*/  PRMT R58, R20, 0x7610, R58 ;  /* 0x00007610143a7816 */ /* 0x000fe4000000003a */
[C---:B------:R-:W-:Y:S01]  /*8060*/  LOP3.LUT R61, R11.reuse, 0x20, RZ, 0xfc, !PT ;  /* 0x000000200b3d7812 */ /* 0x040fe200078efcff */
[----:B------:R0:W-:Y:S01]  /*8070*/  @P1 STG.E.U16 desc[UR36][R62.64], R56 ;  /* 0x000000383e001986 */ /* 0x0001e2000c101524 */
[----:B-1----:R-:W-:Y:S02]  /*8080*/  LOP3.LUT R59, R11, 0x22, RZ, 0xfc, !PT ;  /* 0x000000220b3b7812 */ /* 0x002fe400078efcff */
[----:B------:R-:W-:Y:S01]  /*8090*/  ISETP.GT.AND P1, PT, R3, 0x10, P3 ;  /* 0x000000100300780c */ /* 0x000fe20001f24270 */
[----:B------:R1:W-:Y:S01]  /*80a0*/  @P0 STG.E.U16 desc[UR36][R90.64], R58 ;  /* 0x0000003a5a000986 */ /* 0x0003e2000c101524 */
[----:B------:R-:W-:-:S02]  /*80b0*/  IADD3 R64, P4, R61, R4, RZ ;  /* 0x000000043d407210 */ /* 0x000fc40007f9e0ff */
[----:B------:R-:W-:Y:S02]  /*80c0*/  ISETP.GT.AND P0, PT, R3, 0x11, P3 ;  /* 0x000000110300780c */ /* 0x000fe40001f04270 */
[----:B------:R-:W-:Y:S02]  /*80d0*/  F2FP.BF16.F32.PACK_AB R14, RZ, R14 ;  /* 0x0000000eff0e723e */ /* 0x000fe400000010ff */
[----:B------:R-:W-:Y:S01]  /*80e0*/  F2FP.BF16.F32.PACK_AB R20, RZ, R65 ;  /* 0x00000041ff14723e */ /* 0x000fe200000010ff */
[--C-:B------:R-:W-:Y:S01]  /*80f0*/  IMAD.X R65, R21, 0x1, R5.reuse, P4 ;  /* 0x0000000115417824 */ /* 0x100fe200020e0605 */
[----:B0-----:R-:W-:Y:S02]  /*8100*/  IADD3 R62, P5, R59, R4, RZ ;  /* 0x000000043b3e7210 */ /* 0x001fe40007fbe0ff */
[----:B------:R-:W-:Y:S02]  /*8110*/  ISETP.GT.AND P4, PT, R3, 0x10, P2 ;  /* 0x000000100300780c */ /* 0x000fe40001784270 */
[----:B------:R-:W-:Y:S01]  /*8120*/  PRMT R56, R14, 0x7610, R56 ;  /* 0x000076100e387816 */ /* 0x000fe20000000038 */
[----:B------:R-:W-:Y:S01]  /*8130*/  IMAD.X R63, R21, 0x1, R5, P5 ;  /* 0x00000001153f7824 */ /* 0x000fe200028e0605 */
[----:B------:R-:W-:-:S02]  /*8140*/  F2FP.BF16.F32.PACK_AB R14, RZ, R66 ;  /* 0x00000042ff0e723e */ /* 0x000fc400000010ff */
[-C--:B------:R-:W-:Y:S01]  /*8150*/  IADD3 R66, P5, R61, R12.reuse, RZ ;  /* 0x0000000c3d427210 */ /* 0x080fe20007fbe0ff */
[----:B------:R0:W-:Y:S01]  /*8160*/  @P1 STG.E.U16 desc[UR36][R64.64], R56 ;  /* 0x0000003840001986 */ /* 0x0001e2000c101524 */
[----:B-1----:R-:W-:Y:S02]  /*8170*/  PRMT R58, R20, 0x7610, R58 ;  /* 0x00007610143a7816 */ /* 0x002fe4000000003a */
[----:B------:R-:W-:Y:S01]  /*8180*/  F2FP.BF16.F32.PACK_AB R20, RZ, R67 ;  /* 0x00000043ff14723e */ /* 0x000fe200000010ff */
[----:B------:R-:W-:Y:S01]  /*8190*/  IMAD.X R67, R21, 0x1, R13, P5 ;  /* 0x0000000115437824 */ /* 0x000fe200028e060d */
[C---:B------:R-:W-:Y:S01]  /*81a0*/  ISETP.GT.AND P1, PT, R3.reuse, 0x11, P2 ;  /* 0x000000110300780c */ /* 0x040fe20001724270 */
[----:B------:R1:W-:Y:S01]  /*81b0*/  @P0 STG.E.U16 desc[UR36][R62.64], R58 ;  /* 0x0000003a3e000986 */ /* 0x0003e2000c101524 */
[----:B------:R-:W-:Y:S02]  /*81c0*/  ISETP.GT.AND P0, PT, R3, 0x18, P3 ;  /* 0x000000180300780c */ /* 0x000fe40001f04270 */
[----:B------:R-:W-:-:S02]  /*81d0*/  IADD3 R88, P5, R59, R12, RZ ;  /* 0x0000000c3b587210 */ /* 0x000fc40007fbe0ff */
[----:B0-----:R-:W-:Y:S01]  /*81e0*/  PRMT R56, R14, 0x7610, R56 ;  /* 0x000076100e387816 */ /* 0x001fe20000000038 */
[----:B------:R-:W-:Y:S01]  /*81f0*/  FMUL R14, R69, R120 ;  /* 0x00000078450e7220 */ /* 0x000fe20000400000 */
[----:B------:R-:W-:Y:S01]  /*8200*/  LOP3.LUT R65, R11, 0x32, RZ, 0xfc, !PT ;  /* 0x000000320b417812 */ /* 0x000fe200078efcff */
[----:B------:R-:W-:Y:S02]  /*8210*/  IMAD.X R89, R21, 0x1, R13, P5 ;  /* 0x0000000115597824 */ /* 0x000fe400028e060d */
[----:B------:R0:W-:Y:S01]  /*8220*/  @P4 STG.E.U16 desc[UR36][R66.64], R56 ;  /* 0x0000003842004986 */ /* 0x0001e2000c101524 */
[----:B-1----:R-:W-:Y:S02]  /*8230*/  LOP3.LUT R63, R11, 0x30, RZ, 0xfc, !PT ;  /* 0x000000300b3f7812 */ /* 0x002fe400078efcff */
[----:B------:R-:W-:Y:S02]  /*8240*/  PRMT R58, R20, 0x7610, R58 ;  /* 0x00007610143a7816 */ /* 0x000fe4000000003a */
[----:B------:R-:W-:-:S02]  /*8250*/  F2FP.BF16.F32.PACK_AB R20, RZ, R68 ;  /* 0x00000044ff14723e */ /* 0x000fc400000010ff */
[----:B------:R-:W-:Y:S01]  /*8260*/  IADD3 R68, P4, R63, R4, RZ ;  /* 0x000000043f447210 */ /* 0x000fe20007f9e0ff */
[----:B------:R1:W-:Y:S01]  /*8270*/  @P1 STG.E.U16 desc[UR36][R88.64], R58 ;  /* 0x0000003a58001986 */ /* 0x0003e2000c101524 */
[----:B------:R-:W-:Y:S02]  /*8280*/  PRMT R60, R20, 0x7610, R60 ;  /* 0x00007610143c7816 */ /* 0x000fe4000000003c */
[----:B------:R-:W-:Y:S01]  /*8290*/  F2FP.BF16.F32.PACK_AB R14, RZ, R14 ;  /* 0x0000000eff0e723e */ /* 0x000fe200000010ff */
[--C-:B------:R-:W-:Y:S01]  /*82a0*/  IMAD.X R69, R21, 0x1, R5.reuse, P4 ;  /* 0x0000000115457824 */ /* 0x100fe200020e0605 */
[----:B0-----:R-:W-:Y:S02]  /*82b0*/  IADD3 R66, P4, R65, R4, RZ ;  /* 0x0000000441427210 */ /* 0x001fe40007f9e0ff */
[----:B------:R-:W-:Y:S02]  /*82c0*/  F2FP.BF16.F32.PACK_AB R20, RZ, R70 ;  /* 0x00000046ff14723e */ /* 0x000fe400000010ff */
[----:B------:R-:W-:Y:S01]  /*82d0*/  ISETP.GT.AND P1, PT, R3, 0x19, P3 ;  /* 0x000000190300780c */ /* 0x000fe20001f24270 */
[----:B------:R-:W-:Y:S01]  /*82e0*/  IMAD.X R67, R21, 0x1, R5, P4 ;  /* 0x0000000115437824 */ /* 0x000fe200020e0605 */
[----:B------:R-:W-:Y:S01]  /*82f0*/  IADD3 R70, P4, R63, R12, RZ ;  /* 0x0000000c3f467210 */ /* 0x000fe20007f9e0ff */
[----:B------:R0:W-:Y:S01]  /*8300*/  @P0 STG.E.U16 desc[UR36][R68.64], R60 ;  /* 0x0000003c44000986 */ /* 0x0001e2000c101524 */
[----:B------:R-:W-:-:S02]  /*8310*/  ISETP.GT.AND P0, PT, R3, 0x18, P2 ;  /* 0x000000180300780c */ /* 0x000fc40001704270 */
[----:B-1----:R-:W-:Y:S01]  /*8320*/  PRMT R58, R14, 0x7610, R58 ;  /* 0x000076100e3a7816 */ /* 0x002fe2000000003a */
[----:B------:R-:W-:Y:S01]  /*8330*/  FMUL R14, R71, R120 ;  /* 0x00000078470e7220 */ /* 0x000fe20000400000 */
[--C-:B------:R-:W-:Y:S01]  /*8340*/  IMAD.X R71, R21, 0x1, R13.reuse, P4 ;  /* 0x0000000115477824 */ /* 0x100fe200020e060d */
[----:B------:R-:W-:Y:S02]  /*8350*/  ISETP.GT.AND P4, PT, R3, 0x19, P2 ;  /* 0x000000190300780c */ /* 0x000fe40001784270 */
[----:B------:R-:W-:Y:S02]  /*8360*/  F2FP.BF16.F32.PACK_AB R56, RZ, R72 ;  /* 0x00000048ff38723e */ /* 0x000fe400000010ff */
[----:B------:R-:W-:Y:S01]  /*8370*/  IADD3 R72, P5, R65, R12, RZ ;  /* 0x0000000c41487210 */ /* 0x000fe20007fbe0ff */
[----:B------:R1:W-:Y:S01]  /*8380*/  @P1 STG.E.U16 desc[UR36][R66.64], R58 ;  /* 0x0000003a42001986 */ /* 0x0003e2000c101524 */
[----:B------:R-:W-:Y:S02]  /*8390*/  PRMT R62, R20, 0x7610, R62 ;  /* 0x00007610143e7816 */ /* 0x000fe4000000003e */
[----:B------:R-:W-:Y:S01]  /*83a0*/  F2FP.BF16.F32.PACK_AB R20, RZ, R14 ;  /* 0x0000000eff14723e */ /* 0x000fe200000010ff */
[----:B------:R-:W-:Y:S01]  /*83b0*/  FMUL R14, R73, R120 ;  /* 0x00000078490e7220 */ /* 0x000fe20000400000 */
[----:B0-----:R-:W-:Y:S01]  /*83c0*/  LOP3.LUT R69, R11, 0x40, RZ, 0xfc, !PT ;  /* 0x000000400b457812 */ /* 0x001fe200078efcff */
[----:B------:R-:W-:Y:S01]  /*83d0*/  IMAD.X R73, R21, 0x1, R13, P5 ;  /* 0x0000000115497824 */ /* 0x000fe200028e060d */
[C---:B------:R-:W-:Y:S01]  /*83e0*/  ISETP.GT.AND P1, PT, R3.reuse, 0x20, P3 ;  /* 0x000000200300780c */ /* 0x040fe20001f24270 */
[----:B------:R0:W-:Y:S01]  /*83f0*/  @P0 STG.E.U16 desc[UR36][R70.64], R62 ;  /* 0x0000003e46000986 */ /* 0x0001e2000c101524 */
[----:B------:R-:W-:-:S02]  /*8400*/  ISETP.GT.AND P0, PT, R3, 0x21, P3 ;  /* 0x000000210300780c */ /* 0x000fc40001f04270 */
[----:B------:R-:W-:Y:S01]  /*8410*/  IADD3 R88, P5, R69, R4, RZ ;  /* 0x0000000445587210 */ /* 0x000fe20007fbe0ff */
[----:B------:R2:W-:Y:S01]  /*8420*/  @P4 STG.E.U16 desc[UR36][R72.64], R20 ;  /* 0x0000001448004986 */ /* 0x0005e2000c101524 */
[----:B-1----:R-:W-:Y:S02]  /*8430*/  LOP3.LUT R67, R11, 0x42, RZ, 0xfc, !PT ;  /* 0x000000420b437812 */ /* 0x002fe400078efcff */
[----:B------:R-:W-:Y:S01]  /*8440*/  F2FP.BF16.F32.PACK_AB R14, RZ, R14 ;  /* 0x0000000eff0e723e */ /* 0x000fe200000010ff */
[----:B------:R-:W-:-:S03]  /*8450*/  IMAD.X R89, R21, 0x1, R5, P5 ;  /* 0x0000000115597824 */ /* 0x000fc600028e0605 */
[----:B------:R-:W-:Y:S01]  /*8460*/  PRMT R58, R14, 0x7610, R58 ;  /* 0x000076100e3a7816 */ /* 0x000fe2000000003a */
[----:B------:R-:W-:Y:S01]  /*8470*/  FMUL R14, R74, R120 ;  /* 0x000000784a0e7220 */ /* 0x000fe20000400000 */
[----:B0-----:R-:W-:Y:S01]  /*8480*/  IADD3 R70, P4, R67, R4, RZ ;  /* 0x0000000443467210 */ /* 0x001fe20007f9e0ff */
[----:B------:R0:W-:Y:S01]  /*8490*/  @P1 STG.E.U16 desc[UR36][R88.64], R56 ;  /* 0x0000003858001986 */ /* 0x0001e2000c101524 */
[----:B------:R-:W-:Y:S02]  /*84a0*/  ISETP.GT.AND P1, PT, R3, 0x20, P2 ;  /* 0x000000200300780c */ /* 0x000fe40001724270 */
[----:B------:R-:W-:Y:S01]  /*84b0*/  F2FP.BF16.F32.PACK_AB R14, RZ, R14 ;  /* 0x0000000eff0e723e */ /* 0x000fe200000010ff */
[----:B------:R-:W-:Y:S01]  /*84c0*/  IMAD.X R71, R21, 0x1, R5, P4 ;  /* 0x0000000115477824 */ /* 0x000fe200020e0605 */
[----:B------:R-:W-:Y:S02]  /*84d0*/  IADD3 R74, P4, R69, R12, RZ ;  /* 0x0000000c454a7210 */ /* 0x000fe40007f9e0ff */
[----:B--2---:R-:W-:-:S02]  /*84e0*/  F2FP.BF16.F32.PACK_AB R20, RZ, R75 ;  /* 0x0000004bff14723e */ /* 0x004fc400000010ff */
[----:B------:R1:W-:Y:S01]  /*84f0*/  @P0 STG.E.U16 desc[UR36][R70.64], R58 ;  /* 0x0000003a46000986 */ /* 0x0003e2000c101524 */
[----:B------:R-:W-:Y:S01]  /*8500*/  ISETP.GT.AND P0, PT, R3, 0x21, P2 ;  /* 0x000000210300780c */ /* 0x000fe20001704270 */
[--C-:B------:R-:W-:Y:S01]  /*8510*/  IMAD.X R75, R21, 0x1, R13.reuse, P4 ;  /* 0x00000001154b7824 */ /* 0x100fe200020e060d */
[----:B0-----:R-:W-:Y:S02]  /*8520*/  IADD3 R88, P5, R67, R12, RZ ;  /* 0x0000000c43587210 */ /* 0x001fe40007fbe0ff */
[----:B------:R-:W-:Y:S01]  /*8530*/  PRMT R56, R14, 0x7610, R56 ;  /* 0x000076100e387816 */ /* 0x000fe20000000038 */
[----:B------:R-:W-:Y:S01]  /*8540*/  FMUL R14, R76, R120 ;  /* 0x000000784c0e7220 */ /* 0x000fe20000400000 */
[----:B------:R-:W-:Y:S01]  /*8550*/  PRMT R60, R20, 0x7610, R60 ;  /* 0x00007610143c7816 */ /* 0x000fe2000000003c */
[----:B------:R-:W-:Y:S01]  /*8560*/  IMAD.X R89, R21, 0x1, R13, P5 ;  /* 0x0000000115597824 */ /* 0x000fe200028e060d */
[----:B------:R-:W-:Y:S01]  /*8570*/  LOP3.LUT R73, R11, 0x50, RZ, 0xfc, !PT ;  /* 0x000000500b497812 */ /* 0x000fe200078efcff */
[----:B------:R0:W-:Y:S01]  /*8580*/  @P1 STG.E.U16 desc[UR36][R74.64], R56 ;  /* 0x000000384a001986 */ /* 0x0001e2000c101524 */
[----:B------:R-:W-:-:S02]  /*8590*/  ISETP.GT.AND P1, PT, R3, 0x28, P3 ;  /* 0x000000280300780c */ /* 0x000fc40001f24270 */
[----:B-1----:R-:W-:Y:S01]  /*85a0*/  LOP3.LUT R71, R11, 0x52, RZ, 0xfc, !PT ;  /* 0x000000520b477812 */ /* 0x002fe200078efcff */
[----:B------:R1:W-:Y:S01]  /*85b0*/  @P0 STG.E.U16 desc[UR36][R88.64], R60 ;  /* 0x0000003c58000986 */ /* 0x0003e2000c101524 */
[----:B------:R-:W-:Y:S02]  /*85c0*/  IADD3 R76, P4, R73, R4, RZ ;  /* 0x00000004494c7210 */ /* 0x000fe40007f9e0ff */
[----:B------:R-:W-:Y:S02]  /*85d0*/  ISETP.GT.AND P0, PT, R3, 0x29, P3 ;  /* 0x000000290300780c */ /* 0x000fe40001f04270 */
[----:B------:R-:W-:Y:S02]  /*85e0*/  F2FP.BF16.F32.PACK_AB R14, RZ, R14 ;  /* 0x0000000eff0e723e */ /* 0x000fe400000010ff */
[----:B------:R-:W-:Y:S01]  /*85f0*/  F2FP.BF16.F32.PACK_AB R20, RZ, R77 ;  /* 0x0000004dff14723e */ /* 0x000fe200000010ff */
[----:B------:R-:W-:Y:S01]  /*8600*/  IMAD.X R77, R21, 0x1, R5, P4 ;  /* 0x00000001154d7824 */ /* 0x000fe200020e0605 */
[----:B0-----:R-:W-:-:S02]  /*8610*/  IADD3 R74, P5, R71, R4, RZ ;  /* 0x00000004474a7210 */ /* 0x001fc40007fbe0ff */
[----:B------:R-:W-:Y:S02]  /*8620*/  ISETP.GT.AND P4, PT, R3, 0x28, P2 ;  /* 0x000000280300780c */ /* 0x000fe40001784270 */
[----:B------:R-:W-:Y:S01]  /*8630*/  PRMT R56, R14, 0x7610, R56 ;  /* 0x000076100e387816 */ /* 0x000fe20000000038 */
[----:B------:R-:W-:Y:S01]  /*8640*/  IMAD.X R75, R21, 0x1, R5, P5 ;  /* 0x00000001154b7824 */ /* 0x000fe200028e0605 */
[----:B------:R-:W-:Y:S02]  /*8650*/  F2FP.BF16.F32.PACK_AB R14, RZ, R78 ;  /* 0x0000004eff0e723e */ /* 0x000fe400000010ff */
[----:B------:R-:W-:Y:S01]  /*8660*/  IADD3 R78, P5, R73, R12, RZ ;  /* 0x0000000c494e7210 */ /* 0x000fe20007fbe0ff */
[----:B------:R0:W-:Y:S01]  /*8670*/  @P1 STG.E.U16 desc[UR36][R76.64], R56 ;  /* 0x000000384c001986 */ /* 0x0001e2000c101524 */
[----:B------:R-:W-:Y:S02]  /*8680*/  PRMT R58, R20, 0x7610, R58 ;  /* 0x00007610143a7816 */ /* 0x000fe4000000003a */
[----:B------:R-:W-:Y:S01]  /*8690*/  F2FP.BF16.F32.PACK_AB R20, RZ, R79 ;  /* 0x0000004fff14723e */ /* 0x000fe200000010ff */
[----:B------:R-:W-:Y:S01]  /*86a0*/  IMAD.X R79, R21, 0x1, R13, P5 ;  /* 0x00000001154f7824 */ /* 0x000fe200028e060d */
[C---:B------:R-:W-:Y:S01]  /*86b0*/  ISETP.GT.AND P1, PT, R3.reuse, 0x29, P2 ;  /* 0x000000290300780c */ /* 0x040fe20001724270 */
[----:B------:R2:W-:Y:S01]  /*86c0*/  @P0 STG.E.U16 desc[UR36][R74.64], R58 ;  /* 0x0000003a4a000986 */ /* 0x0005e2000c101524 */
[----:B------:R-:W-:-:S02]  /*86d0*/  ISETP.GT.AND P0, PT, R3, 0x30, P3 ;  /* 0x000000300300780c */ /* 0x000fc40001f04270 */
[----:B-1----:R-:W-:Y:S02]  /*86e0*/  IADD3 R88, P5, R71, R12, RZ ;  /* 0x0000000c47587210 */ /* 0x002fe40007fbe0ff */
[----:B0-----:R-:W-:Y:S01]  /*86f0*/  PRMT R56, R14, 0x7610, R56 ;  /* 0x000076100e387816 */ /* 0x001fe20000000038 */
[----:B------:R-:W-:Y:S01]  /*8700*/  FMUL R14, R81, R120 ;  /* 0x00000078510e7220 */ /* 0x000fe20000400000 */
[----:B------:R-:W-:Y:S01]  /*8710*/  LOP3.LUT R77, R11, 0x62, RZ, 0xfc, !PT ;  /* 0x000000620b4d7812 */ /* 0x000fe200078efcff */
[----:B------:R-:W-:Y:S02]  /*8720*/  IMAD.X R89, R21, 0x1, R13, P5 ;  /* 0x0000000115597824 */ /* 0x000fe400028e060d */
[----:B------:R0:W-:Y:S01]  /*8730*/  @P4 STG.E.U16 desc[UR36][R78.64], R56 ;  /* 0x000000384e004986 */ /* 0x0001e2000c101524 */
[----:B--2---:R-:W-:Y:S02]  /*8740*/  LOP3.LUT R75, R11, 0x60, RZ, 0xfc, !PT ;  /* 0x000000600b4b7812 */ /* 0x004fe400078efcff */
[----:B------:R-:W-:-:S02]  /*8750*/  PRMT R58, R20, 0x7610, R58 ;  /* 0x00007610143a7816 */ /* 0x000fc4000000003a */
[----:B------:R-:W-:Y:S02]  /*8760*/  F2FP.BF16.F32.PACK_AB R20, RZ, R80 ;  /* 0x00000050ff14723e */ /* 0x000fe400000010ff */
[----:B------:R-:W-:Y:S01]  /*8770*/  IADD3 R80, P4, R75, R4, RZ ;  /* 0x000000044b507210 */ /* 0x000fe20007f9e0ff */
[----:B------:R1:W-:Y:S01]  /*8780*/  @P1 STG.E.U16 desc[UR36][R88.64], R58 ;  /* 0x0000003a58001986 */ /* 0x0003e2000c101524 */
[----:B------:R-:W-:Y:S02]  /*8790*/  PRMT R60, R20, 0x7610, R60 ;  /* 0x00007610143c7816 */ /* 0x000fe4000000003c */
[----:B------:R-:W-:Y:S01]  /*87a0*/  F2FP.BF16.F32.PACK_AB R14, RZ, R14 ;  /* 0x0000000eff0e723e */ /* 0x000fe200000010ff */
[----:B------:R-:W-:Y:S01]  /*87b0*/  IMAD.X R81, R21, 0x1, R5, P4 ;  /* 0x0000000115517824 */ /* 0x000fe200020e0605 */
[----:B0-----:R-:W-:Y:S02]  /*87c0*/  IADD3 R78, P4, R77, R4, RZ ;  /* 0x000000044d4e7210 */ /* 0x001fe40007f9e0ff */
[----:B------:R-:W-:-:S02]  /*87d0*/  F2FP.BF16.F32.PACK_AB R20, RZ, R82 ;  /* 0x00000052ff14723e */ /* 0x000fc400000010ff */
[----:B------:R-:W-:Y:S01]  /*87e0*/  PRMT R56, R14, 0x7610, R56 ;  /* 0x000076100e387816 */ /* 0x000fe20000000038 */
[----:B------:R-:W-:Y:S01]  /*87f0*/  IMAD.X R79, R21, 0x1, R5, P4 ;  /* 0x00000001154f7824 */ /* 0x000fe200020e0605 */
[----:B------:R-:W-:Y:S01]  /*8800*/  IADD3 R82, P4, R75, R12, RZ ;  /* 0x0000000c4b527210 */ /* 0x000fe20007f9e0ff */
[----:B------:R0:W-:Y:S01]  /*8810*/  @P0 STG.E.U16 desc[UR36][R80.64], R60 ;  /* 0x0000003c50000986 */ /* 0x0001e2000c101524 */
[----:B------:R-:W-:Y:S01]  /*8820*/  ISETP.GT.AND P1, PT, R3, 0x31, P3 ;  /* 0x000000310300780c */ /* 0x000fe20001f24270 */
[-C--:B------:R-:W-:Y:S01]  /*8830*/  FMUL R14, R83, R120.reuse ;  /* 0x00000078530e7220 */ /* 0x080fe20000400000 */
[----:B------:R-:W-:Y:S01]  /*8840*/  ISETP.GT.AND P0, PT, R3, 0x30, P2 ;  /* 0x000000300300780c */ /* 0x000fe20001704270 */
[----:B------:R-:W-:Y:S01]  /*8850*/  IMAD.X R83, R21, 0x1, R13, P4 ;  /* 0x0000000115537824 */ /* 0x000fe200020e060d */
[----:B------:R-:W-:Y:S01]  /*8860*/  ISETP.GT.AND P4, PT, R3, 0x31, P2 ;  /* 0x000000310300780c */ /* 0x000fe20001784270 */
[----:B-1----:R-:W-:Y:S01]  /*8870*/  FMUL R58, R28, R120 ;  /* 0x000000781c3a7220 */ /* 0x002fe20000400000 */
[----:B------:R-:W-:-:S04]  /*8880*/  F2FP.BF16.F32.PACK_AB R14, RZ, R14 ;  /* 0x0000000eff0e723e */ /* 0x000fc800000010ff */
[----:B------:R-:W-:Y:S01]  /*8890*/  PRMT R62, R14, 0x7610, R62 ;  /* 0x000076100e3e7816 */ /* 0x000fe2000000003e */
[----:B------:R-:W-:Y:S01]  /*88a0*/  FMUL R14, R25, R120 ;  /* 0x00000078190e7220 */ /* 0x000fe20000400000 */
[----:B0-----:R-:W-:Y:S01]  /*88b0*/  IADD3 R80, P5, R77, R12, RZ ;  /* 0x0000000c4d507210 */ /* 0x001fe20007fbe0ff */
[----:B------:R0:W-:Y:S01]  /*88c0*/  @P1 STG.E.U16 desc[UR36][R78.64], R56 ;  /* 0x000000384e001986 */ /* 0x0001e2000c101524 */
[C---:B------:R-:W-:Y:S01]  /*88d0*/  ISETP.GT.AND P1, PT, R0.reuse, 0x100, PT ;  /* 0x000001000000780c */ /* 0x040fe20003f24270 */
[----:B------:R-:W-:Y:S01]  /*88e0*/  FMUL R60, R29, R120 ;  /* 0x000000781d3c7220 */ /* 0x000fe20000400000 */
[----:B------:R-:W-:Y:S01]  /*88f0*/  F2FP.BF16.F32.PACK_AB R14, RZ, R14 ;  /* 0x0000000eff0e723e */ /* 0x000fe200000010ff */
[----:B------:R-:W-:Y:S01]  /*8900*/  IMAD.X R81, R21, 0x1, R13, P5 ;  /* 0x0000000115517824 */ /* 0x000fe200028e060d */
[----:B------:R1:W-:Y:S01]  /*8910*/  @P0 STG.E.U16 desc[UR36][R82.64], R20 ;  /* 0x0000001452000986 */ /* 0x0003e2000c101524 */
[----:B------:R-:W-:Y:S01]  /*8920*/  ISETP.GT.AND P0, PT, R0, 0x108, PT ;  /* 0x000001080000780c */ /* 0x000fe20003f04270 */
[----:B------:R-:W-:Y:S01]  /*8930*/  FMUL R0, R24, R120 ;  /* 0x0000007818007220 */ /* 0x000fe20000400000 */
[----:B------:R-:W-:Y:S01]  /*8940*/  F2FP.BF16.F32.PACK_AB R58, RZ, R58 ;  /* 0x0000003aff3a723e */ /* 0x000fe200000010ff */
[----:B------:R2:W-:Y:S01]  /*8950*/  @P4 STG.E.U16 desc[UR36][R80.64], R62 ;  /* 0x0000003e50004986 */ /* 0x0005e2000c101524 */
[----:B------:R-:W-:-:S02]  /*8960*/  ISETP.GT.AND P4, PT, R3, 0x38, P3 ;  /* 0x000000380300780c */ /* 0x000fc40001f84270 */
[----:B0-----:R-:W-:Y:S01]  /*8970*/  LOP3.LUT R79, R11, 0x70, RZ, 0xfc, !PT ;  /* 0x000000700b4f7812 */ /* 0x001fe200078efcff */
[----:B------:R-:W-:Y:S01]  /*8980*/  FMUL R56, R27, R120 ;  /* 0x000000781b387220 */ /* 0x000fe20000400000 */
[----:B------:R-:W-:Y:S02]  /*8990*/  ISETP.GT.AND P3, PT, R3, 0x39, P3 ;  /* 0x000000390300780c */ /* 0x000fe40001f64270 */
[----:B------:R-:W-:Y:S01]  /*89a0*/  IADD3 R24, P5, R79, R4, RZ ;  /* 0x000000044f187210 */ /* 0x000fe20007fbe0ff */
[----:B-1----:R-:W-:Y:S01]  /*89b0*/  FMUL R20, R26, R120 ;  /* 0x000000781a147220 */ /* 0x002fe20000400000 */
[----:B------:R-:W-:Y:S02]  /*89c0*/  F2FP.BF16.F32.PACK_AB R0, RZ, R0 ;  /* 0x00000000ff00723e */ /* 0x000fe400000010ff */
[----:B------:R-:W-:Y:S01]  /*89d0*/  F2FP.BF16.F32.PACK_AB R56, RZ, R56 ;  /* 0x00000038ff38723e */ /* 0x000fe200000010ff */
[----:B------:R-:W-:Y:S01]  /*89e0*/  IMAD.X R25, R21, 0x1, R5, P5 ;  /* 0x0000000115197824 */ /* 0x000fe200028e0605 */
[----:B--2---:R-:W-:-:S02]  /*89f0*/  LOP3.LUT R81, R11, 0x72, RZ, 0xfc, !PT ;  /* 0x000000720b517812 */ /* 0x004fc400078efcff */
[----:B------:R-:W-:Y:S02]  /*8a00*/  ISETP.GT.AND P5, PT, R3, 0x38, P2 ;  /* 0x000000380300780c */ /* 0x000fe400017a4270 */
[----:B------:R0:W-:Y:S01]  /*8a10*/  @P4 STG.E.U16 desc[UR36][R24.64], R84 ;  /* 0x0000005418004986 */ /* 0x0001e2000c101524 */
[----:B------:R-:W-:Y:S02]  /*8a20*/  IADD3 R4, P4, R81, R4, RZ ;  /* 0x0000000451047210 */ /* 0x000fe40007f9e0ff */
[----:B------:R-:W-:Y:S02]  /*8a30*/  ISETP.GT.AND P2, PT, R3, 0x39, P2 ;  /* 0x000000390300780c */ /* 0x000fe40001744270 */
[----:B------:R-:W-:Y:S01]  /*8a40*/  F2FP.BF16.F32.PACK_AB R20, RZ, R20 ;  /* 0x00000014ff14723e */ /* 0x000fe200000010ff */
[----:B------:R-:W-:Y:S01]  /*8a50*/  IMAD.X R5, R21, 0x1, R5, P4 ;  /* 0x0000000115057824 */ /* 0x000fe200020e0605 */
[----:B------:R-:W-:Y:S02]  /*8a60*/  IADD3 R26, P4, R79, R12, RZ ;  /* 0x0000000c4f1a7210 */ /* 0x000fe40007f9e0ff */
[----:B------:R-:W-:-:S02]  /*8a70*/  F2FP.BF16.F32.PACK_AB R60, RZ, R60 ;  /* 0x0000003cff3c723e */ /* 0x000fc400000010ff */
[----:B------:R1:W-:Y:S01]  /*8a80*/  @P3 STG.E.U16 desc[UR36][R4.64], R85 ;  /* 0x0000005504003986 */ /* 0x0003e2000c101524 */
[--C-:B------:R-:W-:Y:S01]  /*8a90*/  IMAD.X R27, R21, 0x1, R13.reuse, P4 ;  /* 0x00000001151b7824 */ /* 0x100fe200020e060d */
[----:B------:R-:W-:Y:S02]  /*8aa0*/  IADD3 R12, P4, R81, R12, RZ ;  /* 0x0000000c510c7210 */ /* 0x000fe40007f9e0ff */
[----:B------:R-:W-:Y:S02]  /*8ab0*/  ISETP.GT.AND P3, PT, R3, 0x1, P1 ;  /* 0x000000010300780c */ /* 0x000fe40000f64270 */
[----:B------:R-:W-:Y:S01]  /*8ac0*/  @P5 STG.E.U16 desc[UR36][R26.64], R86 ;  /* 0x000000561a005986 */ /* 0x000fe2000c101524 */
[----:B------:R-:W-:Y:S01]  /*8ad0*/  IMAD.X R13, R21, 0x1, R13, P4 ;  /* 0x00000001150d7824 */ /* 0x000fe200020e060d */
[-C--:B0-----:R-:W-:Y:S02]  /*8ae0*/  IADD3 R24, P5, R11, R6.reuse, RZ ;  /* 0x000000060b187210 */ /* 0x081fe40007fbe0ff */
[----:B------:R-:W-:-:S02]  /*8af0*/  IADD3 R28, P4, R15, R6, RZ ;  /* 0x000000060f1c7210 */ /* 0x000fc40007f9e0ff */
[----:B------:R0:W-:Y:S01]  /*8b00*/  @P2 STG.E.U16 desc[UR36][R12.64], R87 ;  /* 0x000000570c002986 */ /* 0x0001e2000c101524 */
[----:B------:R-:W-:Y:S01]  /*8b10*/  ISETP.GT.AND P2, PT, R3, RZ, P1 ;  /* 0x000000ff0300720c */ /* 0x000fe20000f44270 */
[--C-:B------:R-:W-:Y:S01]  /*8b20*/  IMAD.X R25, R21, 0x1, R7.reuse, P5 ;  /* 0x0000000115197824 */ /* 0x100fe200028e0607 */
[----:B------:R-:W-:Y:S01]  /*8b30*/  ISETP.GT.AND P5, PT, R3, RZ, P0 ;  /* 0x000000ff0300720c */ /* 0x000fe200007a4270 */
[----:B------:R-:W-:Y:S01]  /*8b40*/  IMAD.X R29, R21, 0x1, R7, P4 ;  /* 0x00000001151d7824 */ /* 0x000fe200020e0607 */
[----:B-1----:R-:W-:-:S05]  /*8b50*/  IADD3 R4, P4, R11, R8, RZ ;  /* 0x000000080b047210 */ /* 0x002fca0007f9e0ff */
[----:B------:R-:W-:-:S04]  /*8b60*/  IMAD.X R5, R21, 0x1, R9, P4 ;  /* 0x0000000115057824 */ /* 0x000fc800020e0609 */
[----:B------:R-:W-:Y:S01]  /*8b70*/  @P2 STG.E.U16 desc[UR36][R24.64], R0 ;  /* 0x0000000018002986 */ /* 0x000fe2000c101524 */
[----:B------:R-:W-:-:S03]  /*8b80*/  ISETP.GT.AND P2, PT, R3, 0x1, P0 ;  /* 0x000000010300780c */ /* 0x000fc60000744270 */
[----:B------:R1:W-:Y:S01]  /*8b90*/  @P3 STG.E.U16 desc[UR36][R28.64], R14 ;  /* 0x0000000e1c003986 */ /* 0x0003e2000c101524 */
[----:B------:R-:W-:-:S03]  /*8ba0*/  ISETP.GT.AND P3, PT, R3, 0x8, P1 ;  /* 0x000000080300780c */ /* 0x000fc60000f64270 */
[----:B------:R2:W-:Y:S01]  /*8bb0*/  @P5 STG.E.U16 desc[UR36][R4.64], R20 ;  /* 0x0000001404005986 */ /* 0x0005e2000c101524 */
[----:B0-----:R-:W-:-:S05]  /*8bc0*/  IADD3 R12, P5, R15, R8, RZ ;  /* 0x000000080f0c7210 */ /* 0x001fca0007fbe0ff */
[----:B------:R-:W-:Y:S01]  /*8bd0*/  IMAD.X R13, R21, 0x1, R9, P5 ;  /* 0x00000001150d7824 */ /* 0x000fe200028e0609 */
[----:B------:R-:W-:Y:S02]  /*8be0*/  ISETP.GT.AND P5, PT, R3, 0x9, P1 ;  /* 0x000000090300780c */ /* 0x000fe40000fa4270 */
[-C--:B-1----:R-:W-:Y:S02]  /*8bf0*/  IADD3 R14, P4, R57, R6.reuse, RZ ;  /* 0x00000006390e7210 */ /* 0x082fe40007f9e0ff */
[----:B------:R-:W-:Y:S01]  /*8c00*/  @P2 STG.E.U16 desc[UR36][R12.64], R56 ;  /* 0x000000380c002986 */ /* 0x000fe2000c101524 */
[----:B------:R-:W-:Y:S02]  /*8c10*/  ISETP.GT.AND P2, PT, R3, 0x8, P0 ;  /* 0x000000080300780c */ /* 0x000fe40000744270 */
[----:B------:R-:W-:Y:S01]  /*8c20*/  IMAD.X R15, R21, 0x1, R7, P4 ;  /* 0x00000001150f7824 */ /* 0x000fe200020e0607 */
[----:B--2---:R-:W-:-:S04]  /*8c30*/  IADD3 R4, P4, R23, R6, RZ ;  /* 0x0000000617047210 */ /* 0x004fc80007f9e0ff */
[----:B------:R-:W-:Y:S01]  /*8c40*/  @P3 STG.E.U16 desc[UR36][R14.64], R58 ;  /* 0x0000003a0e003986 */ /* 0x000fe2000c101524 */
[----:B------:R-:W-:Y:S01]  /*8c50*/  IMAD.X R5, R21, 0x1, R7, P4 ;  /* 0x0000000115057824 */ /* 0x000fe200020e0607 */
[-C--:B------:R-:W-:Y:S02]  /*8c60*/  IADD3 R26, P4, R23, R8.reuse, RZ ;  /* 0x00000008171a7210 */ /* 0x080fe40007f9e0ff */
[----:B------:R-:W-:Y:S02]  /*8c70*/  ISETP.GT.AND P3, PT, R3, 0x9, P0 ;  /* 0x000000090300780c */ /* 0x000fe40000764270 */
[----:B------:R0:W-:Y:S01]  /*8c80*/  @P5 STG.E.U16 desc[UR36][R4.64], R60 ;  /* 0x0000003c04005986 */ /* 0x0001e2000c101524 */
[----:B------:R-:W-:Y:S01]  /*8c90*/  IADD3 R24, P5, R57, R8, RZ ;  /* 0x0000000839187210 */ /* 0x000fe20007fbe0ff */
[----:B------:R-:W-:-:S04]  /*8ca0*/  IMAD.X R27, R21, 0x1, R9, P4 ;  /* 0x00000001151b7824 */ /* 0x000fc800020e0609 */
[----:B------:R-:W-:Y:S01]  /*8cb0*/  IMAD.X R25, R21, 0x1, R9, P5 ;  /* 0x0000000115197824 */ /* 0x000fe200028e0609 */
[----:B------:R-:W-:-:S04]  /*8cc0*/  ISETP.GT.AND P5, PT, R3, 0x10, P1 ;  /* 0x000000100300780c */ /* 0x000fc80000fa4270 */
[----:B------:R-:W-:Y:S01]  /*8cd0*/  @P2 STG.E.U16 desc[UR36][R24.64], R30 ;  /* 0x0000001e18002986 */ /* 0x000fe2000c101524 */
[----:B0-----:R-:W-:Y:S02]  /*8ce0*/  IADD3 R4, P4, R61, R6, RZ ;  /* 0x000000063d047210 */ /* 0x001fe40007f9e0ff */
[C---:B------:R-:W-:Y:S01]  /*8cf0*/  ISETP.GT.AND P2, PT, R3.reuse, 0x11, P1 ;  /* 0x000000110300780c */ /* 0x040fe20000f44270 */
[----:B------:R-:W-:Y:S01]  /*8d00*/  @P3 STG.E.U16 desc[UR36][R26.64], R31 ;  /* 0x0000001f1a003986 */ /* 0x000fe2000c101524 */
[----:B------:R-:W-:Y:S01]  /*8d10*/  ISETP.GT.AND P3, PT, R3, 0x10, P0 ;  /* 0x000000100300780c */ /* 0x000fe20000764270 */
[----:B------:R-:W-:Y:S01]  /*8d20*/  IMAD.X R5, R21, 0x1, R7, P4 ;  /* 0x0000000115057824 */ /* 0x000fe200020e0607 */
[----:B------:R-:W-:-:S04]  /*8d30*/  IADD3 R14, P4, R61, R8, RZ ;  /* 0x000000083d0e7210 */ /* 0x000fc80007f9e0ff */
        /* <DEDUP_REMOVED lines=65> */
[----:B------:R1:W-:Y:S01]  /*9150*/  @P2 STG.E.U16 desc[UR36][R24.64], R48 ;  /* 0x0000003018002986 */ /* 0x0003e2000c101524 */
[----:B0-----:R-:W-:Y:S02]  /*9160*/  IADD3 R4, P4, R75, R8, RZ ;  /* 0x000000084b047210 */ /* 0x001fe40007f9e0ff */
[-C--:B------:R-:W-:Y:S01]  /*9170*/  IADD3 R14, P2, R79, R6.reuse, RZ ;  /* 0x000000064f0e7210 */ /* 0x080fe20007f5e0ff */
[----:B------:R1:W-:Y:S01]  /*9180*/  @P3 STG.E.U16 desc[UR36][R26.64], R49 ;  /* 0x000000311a003986 */ /* 0x0003e2000c101524 */
[----:B------:R-:W-:Y:S01]  /*9190*/  IADD3 R6, P3, R81, R6, RZ ;  /* 0x0000000651067210 */ /* 0x000fe20007f7e0ff */
[----:B------:R-:W-:Y:S01]  /*91a0*/  IMAD.X R5, R21, 0x1, R9, P4 ;  /* 0x0000000115057824 */ /* 0x000fe200020e0609 */
[----:B------:R-:W-:Y:S01]  /*91b0*/  ISETP.GT.AND P4, PT, R3, 0x31, P0 ;  /* 0x000000310300780c */ /* 0x000fe20000784270 */
[C-C-:B------:R-:W-:Y:S02]  /*91c0*/  IMAD.X R15, R21.reuse, 0x1, R7.reuse, P2 ;  /* 0x00000001150f7824 */ /* 0x140fe400010e0607 */
[----:B------:R-:W-:Y:S01]  /*91d0*/  IMAD.X R7, R21, 0x1, R7, P3 ;  /* 0x0000000115077824 */ /* 0x000fe200018e0607 */
[----:B------:R1:W-:Y:S01]  /*91e0*/  @P5 STG.E.U16 desc[UR36][R4.64], R50 ;  /* 0x0000003204005986 */ /* 0x0003e2000c101524 */
[----:B------:R-:W-:-:S02]  /*91f0*/  IADD3 R12, P5, R77, R8, RZ ;  /* 0x000000084d0c7210 */ /* 0x000fc40007fbe0ff */
[C---:B------:R-:W-:Y:S02]  /*9200*/  ISETP.GT.AND P3, PT, R3.reuse, 0x38, P1 ;  /* 0x000000380300780c */ /* 0x040fe40000f64270 */
[----:B------:R-:W-:Y:S01]  /*9210*/  ISETP.GT.AND P1, PT, R3, 0x39, P1 ;  /* 0x000000390300780c */ /* 0x000fe20000f24270 */
[--C-:B------:R-:W-:Y:S01]  /*9220*/  IMAD.X R13, R21, 0x1, R9.reuse, P5 ;  /* 0x00000001150d7824 */ /* 0x100fe200028e0609 */
[-C--:B------:R-:W-:Y:S02]  /*9230*/  IADD3 R28, P5, R79, R8.reuse, RZ ;  /* 0x000000084f1c7210 */ /* 0x080fe40007fbe0ff */
[----:B------:R-:W-:Y:S02]  /*9240*/  IADD3 R8, P2, R81, R8, RZ ;  /* 0x0000000851087210 */ /* 0x000fe40007f5e0ff */
[----:B------:R1:W-:Y:S01]  /*9250*/  @P4 STG.E.U16 desc[UR36][R12.64], R51 ;  /* 0x000000330c004986 */ /* 0x0003e2000c101524 */
[--C-:B------:R-:W-:Y:S01]  /*9260*/  IMAD.X R29, R21, 0x1, R9.reuse, P5 ;  /* 0x00000001151d7824 */ /* 0x100fe200028e0609 */
[----:B------:R-:W-:Y:S01]  /*9270*/  ISETP.GT.AND P5, PT, R3, 0x38, P0 ;  /* 0x000000380300780c */ /* 0x000fe200007a4270 */
[----:B------:R-:W-:Y:S01]  /*9280*/  IMAD.X R9, R21, 0x1, R9, P2 ;  /* 0x0000000115097824 */ /* 0x000fe200010e0609 */
[----:B------:R-:W-:Y:S01]  /*9290*/  ISETP.GT.AND P0, PT, R3, 0x39, P0 ;  /* 0x000000390300780c */ /* 0x000fe20000704270 */
[----:B------:R1:W-:Y:S04]  /*92a0*/  @P3 STG.E.U16 desc[UR36][R14.64], R52 ;  /* 0x000000340e003986 */ /* 0x0003e8000c101524 */
[----:B------:R1:W-:Y:S06]  /*92b0*/  @P1 STG.E.U16 desc[UR36][R6.64], R53 ;  /* 0x0000003506001986 */ /* 0x0003ec000c101524 */
[----:B------:R1:W-:Y:S04]  /*92c0*/  @P5 STG.E.U16 desc[UR36][R28.64], R54 ;  /* 0x000000361c005986 */ /* 0x0003e8000c101524 */
[----:B------:R1:W-:Y:S02]  /*92d0*/  @P0 STG.E.U16 desc[UR36][R8.64], R55 ;  /* 0x0000003708000986 */ /* 0x0003e4000c101524 */
.L_x_187:
[----:B------:R-:W-:Y:S05]  /*92e0*/  BSYNC B0 ;  /* 0x0000000000007941 */ /* 0x000fea0003800000 */
.L_x_29:
[----:B------:R-:W-:Y:S01]  /*92f0*/  ULDC UR4, c[0x0][0xc] ;  /* 0x0000030000047ab9 */ /* 0x000fe20000000800 */
[----:B------:R-:W-:Y:S01]  /*9300*/  ULDC UR5, c[0x0][0x10] ;  /* 0x0000040000057ab9 */ /* 0x000fe20000000800 */
[----:B------:R-:W4:Y:S01]  /*9310*/  LDC R3, c[0x0][0x14] ;  /* 0x00000500ff037b82 */ /* 0x000f220000000800 */
[----:B------:R-:W-:Y:S01]  /*9320*/  UIMAD.WIDE.U32 UR4, UR4, UR5, URZ ;  /* 0x00000005040472a5 */ /* 0x000fe2000f8e003f */
[----:B0-----:R-:W-:Y:S01]  /*9330*/  PRMT R0, RZ, 0x7610, R0 ;  /* 0x00007610ff007816 */ /* 0x001fe20000000000 */
[----:B------:R-:W-:Y:S02]  /*9340*/  IMAD.MOV.U32 R123, RZ, RZ, -0x1 ;  /* 0xffffffffff7b7424 */ /* 0x000fe400078e00ff */
[----:B------:R-:W-:Y:S02]  /*9350*/  IMAD.MOV.U32 R23, RZ, RZ, -0x1 ;  /* 0xffffffffff177424 */ /* 0x000fe400078e00ff */
[----:B----4-:R-:W-:-:S04]  /*9360*/  IMAD.WIDE.U32 R16, R3, UR4, R16 ;  /* 0x0000000403107c25 */ /* 0x010fc8000f8e0010 */
[----:B------:R-:W-:Y:S01]  /*9370*/  IMAD R3, R3, UR5, RZ ;  /* 0x0000000503037c24 */ /* 0x000fe2000f8e02ff */
[----:B------:R-:W-:Y:S02]  /*9380*/  ULDC.64 UR4, c[0x0][0x650] ;  /* 0x0001940000047ab9 */ /* 0x000fe40000000a00 */
[----:B------:R-:W-:Y:S01]  /*9390*/  ISETP.GE.U32.AND P0, PT, R16, UR4, PT ;  /* 0x0000000410007c0c */ /* 0x000fe2000bf06070 */
[----:B------:R-:W-:-:S05]  /*93a0*/  IMAD.IADD R17, R17, 0x1, R3 ;  /* 0x0000000111117824 */ /* 0x000fca00078e0203 */
[----:B------:R-:W-:-:S13]  /*93b0*/  ISETP.GE.U32.AND.EX P0, PT, R17, UR5, PT, P0 ;  /* 0x0000000511007c0c */ /* 0x000fda000bf06100 */
[----:B------:R-:W-:Y:S05]  /*93c0*/  @P0 BRA `(.L_x_188) ;  /* 0x0000000400640947 */ /* 0x000fea0003800000 */
[----:B-1----:R-:W0:Y:S01]  /*93d0*/  S2R R12, SR_CTAID.X ;  /* 0x00000000000c7919 */ /* 0x002e220000002500 */
[----:B------:R-:W1:Y:S01]  /*93e0*/  LDC.64 R10, c[0x0][0x628] ;  /* 0x00018a00ff0a7b82 */ /* 0x000e620000000a00 */
[----:B------:R-:W-:Y:S01]  /*93f0*/  ULDC UR4, c[0x0][0x150] ;  /* 0x0000540000047ab9 */ /* 0x000fe20000000800 */
[----:B--2---:R-:W-:Y:S01]  /*9400*/  IMAD.MOV.U32 R8, RZ, RZ, R16 ;  /* 0x000000ffff087224 */ /* 0x004fe200078e0010 */
[----:B------:R-:W2:Y:S01]  /*9410*/  S2R R24, SR_CTAID.Y ;  /* 0x0000000000187919 */ /* 0x000ea20000002600 */
[----:B------:R-:W-:-:S04]  /*9420*/  IMAD.MOV.U32 R9, RZ, RZ, R17 ;  /* 0x000000ffff097224 */ /* 0x000fc800078e0011 */
[----:B------:R-:W4:Y:S08]  /*9430*/  LDC R21, c[0x0][0x144] ;  /* 0x00005100ff157b82 */ /* 0x000f300000000800 */
[----:B------:R-:W2:Y:S08]  /*9440*/  LDC R0, c[0x0][0x630] ;  /* 0x00018c00ff007b82 */ /* 0x000eb00000000800 */
[----:B------:R-:W2:Y:S01]  /*9450*/  LDC.64 R14, c[0x0][0x620] ;  /* 0x00018800ff0e7b82 */ /* 0x000ea20000000a00 */
[----:B-1----:R-:W-:-:S04]  /*9460*/  ISETP.NE.U32.AND P0, PT, R10, RZ, PT ;  /* 0x000000ff0a00720c */ /* 0x002fc80003f05070 */
[----:B------:R-:W-:Y:S02]  /*9470*/  ISETP.NE.AND.EX P0, PT, R11, RZ, PT, P0 ;  /* 0x000000ff0b00720c */ /* 0x000fe40003f05300 */
[----:B0-----:R-:W-:-:S05]  /*9480*/  I2FP.F32.U32 R3, R12 ;  /* 0x0000000c00037245 */ /* 0x001fca0000201000 */
[----:B------:R-:W-:-:S04]  /*9490*/  FMUL R3, R3, UR4 ;  /* 0x0000000403037c20 */ /* 0x000fc80008400000 */
[----:B------:R0:W1:Y:S02]  /*94a0*/  F2I.U32.TRUNC.NTZ R20, R3 ;  /* 0x0000000300147305 */ /* 0x000064000020f000 */
[----:B----4-:R-:W-:Y:S05]  /*94b0*/  @!P0 BRA `(.L_x_189) ;  /* 0x0000000000288947 */ /* 0x010fea0003800000 */
[----:B0-----:R-:W0:Y:S02]  /*94c0*/  LDC R3, c[0x0][0x634] ;  /* 0x00018d00ff037b82 */ /* 0x001e240000000800 */
[----:B0-----:R-:W-:-:S05]  /*94d0*/  IADD3 R3, P0, R16, R3, RZ ;  /* 0x0000000310037210 */ /* 0x001fca0007f1e0ff */
[----:B------:R-:W-:-:S04]  /*94e0*/  IMAD.X R13, RZ, RZ, R17, P0 ;  /* 0x000000ffff0d7224 */ /* 0x000fc800000e0611 */
[----:B---3--:R-:W-:-:S04]  /*94f0*/  IMAD.WIDE.U32 R4, R13, R10, RZ ;  /* 0x0000000a0d047225 */ /* 0x008fc800078e00ff */
[----:B------:R-:W-:-:S04]  /*9500*/  IMAD.WIDE.U32 R6, P0, R3, R11, R4 ;  /* 0x0000000b03067225 */ /* 0x000fc80007800004 */
[----:B------:R-:W-:-:S04]  /*9510*/  IMAD.WIDE.U32 R4, R3, R10, RZ ;  /* 0x0000000a03047225 */ /* 0x000fc800078e00ff */
[----:B------:R-:W-:Y:S01]  /*9520*/  IMAD.X R9, RZ, RZ, RZ, P0 ;  /* 0x000000ffff097224 */ /* 0x000fe200000e06ff */
[----:B------:R-:W-:Y:S01]  /*9530*/  IADD3 RZ, P0, R5, R6, RZ ;  /* 0x0000000605ff7210 */ /* 0x000fe20007f1e0ff */
[----:B------:R-:W-:-:S04]  /*9540*/  IMAD.MOV.U32 R8, RZ, RZ, R7 ;  /* 0x000000ffff087224 */ /* 0x000fc800078e0007 */
[----:B------:R-:W-:-:S08]  /*9550*/  IMAD.WIDE.U32.X R8, R13, R11, R8, P0 ;  /* 0x0000000b0d087225 */ /* 0x000fd000000e0408 */
.L_x_189:
[----:B------:R-:W4:Y:S01]  /*9560*/  LDC.64 R28, c[0x0][0x640] ;  /* 0x00019000ff1c7b82 */ /* 0x000f220000000a00 */
[-CC-:B--2---:R-:W-:Y:S01]  /*9570*/  SHF.R.U64 R23, R8, R0.reuse, R9.reuse ;  /* 0x0000000008177219 */ /* 0x184fe20000001209 */
[----:B-1----:R-:W-:Y:S01]  /*9580*/  IMAD.MOV R20, RZ, RZ, -R20 ;  /* 0x000000ffff147224 */ /* 0x002fe200078e0a14 */
[----:B------:R-:W-:Y:S01]  /*9590*/  SHF.R.U32.HI R0, RZ, R0, R9 ;  /* 0x00000000ff007219 */ /* 0x000fe20000011609 */
[----:B------:R-:W-:Y:S01]  /*95a0*/  ULDC UR4, c[0x0][0x154] ;  /* 0x0000550000047ab9 */ /* 0x000fe20000000800 */
[----:B0-----:R-:W-:Y:S01]  /*95b0*/  IADD3 R3, P0, RZ, -R23, RZ ;  /* 0x80000017ff037210 */ /* 0x001fe20007f1e0ff */
[----:B------:R-:W-:Y:S02]  /*95c0*/  IMAD R21, R21, R20, R12 ;  /* 0x0000001415157224 */ /* 0x000fe400078e020c */
[----:B------:R-:W0:Y:S01]  /*95d0*/  LDC R6, c[0x0][0x618] ;  /* 0x00018600ff067b82 */ /* 0x000e220000000800 */
[----:B------:R-:W-:Y:S02]  /*95e0*/  IMAD.MOV.U32 R7, RZ, RZ, 0x1 ;  /* 0x00000001ff077424 */ /* 0x000fe400078e00ff */
[----:B---3--:R-:W-:-:S04]  /*95f0*/  IMAD.X R5, RZ, RZ, ~R0, P0 ;  /* 0x000000ffff057224 */ /* 0x008fc800000e0e00 */
[-C--:B------:R-:W-:Y:S01]  /*9600*/  IMAD R0, R5, R14.reuse, RZ ;  /* 0x0000000e05007224 */ /* 0x080fe200078e02ff */
[----:B------:R-:W1:Y:S01]  /*9610*/  LDC R8, c[0x0][0x608] ;  /* 0x00018200ff087b82 */ /* 0x000e620000000800 */
[----:B------:R-:W-:-:S04]  /*9620*/  IMAD.WIDE.U32 R4, R3, R14, R16 ;  /* 0x0000000e03047225 */ /* 0x000fc800078e0010 */
[----:B------:R-:W-:Y:S01]  /*9630*/  IMAD R3, R3, R15, R0 ;  /* 0x0000000f03037224 */ /* 0x000fe200078e0200 */
[----:B------:R-:W-:Y:S02]  /*9640*/  I2FP.F32.U32 R0, R24 ;  /* 0x0000001800007245 */ /* 0x000fe40000201000 */
[----:B------:R-:W2:Y:S01]  /*9650*/  LDC R26, c[0x0][0x658] ;  /* 0x00019600ff1a7b82 */ /* 0x000ea20000000800 */
[----:B------:R-:W-:Y:S01]  /*9660*/  IMAD.IADD R3, R5, 0x1, R3 ;  /* 0x0000000105037824 */ /* 0x000fe200078e0203 */
[----:B----4-:R-:W-:Y:S01]  /*9670*/  ISETP.NE.U32.AND P0, PT, R28, RZ, PT ;  /* 0x000000ff1c00720c */ /* 0x010fe20003f05070 */
[----:B------:R-:W-:Y:S01]  /*9680*/  FMUL R0, R0, UR4 ;  /* 0x0000000400007c20 */ /* 0x000fe20008400000 */
[----:B------:R-:W-:Y:S02]  /*9690*/  IMAD.MOV.U32 R5, RZ, RZ, -0x1 ;  /* 0xffffffffff057424 */ /* 0x000fe400078e00ff */
[----:B------:R-:W-:Y:S01]  /*96a0*/  ISETP.NE.AND.EX P0, PT, R29, RZ, PT, P0 ;  /* 0x000000ff1d00720c */ /* 0x000fe20003f05300 */
[----:B------:R3:W4:Y:S01]  /*96b0*/  F2I.U32.TRUNC.NTZ R13, R0 ;  /* 0x00000000000d7305 */ /* 0x000722000020f000 */
[----:B------:R-:W3:Y:S01]  /*96c0*/  LDC R15, c[0x0][0x148] ;  /* 0x00005200ff0f7b82 */ /* 0x000ee20000000800 */
[----:B0-----:R-:W-:-:S02]  /*96d0*/  SHF.R.U64 R12, R4, R6, R3 ;  /* 0x00000006040c7219 */ /* 0x001fc40000001203 */
[----:B------:R-:W-:-:S05]  /*96e0*/  SHF.R.U32.HI R3, RZ, R6, R3 ;  /* 0x00000006ff037219 */ /* 0x000fca0000011603 */
[----:B------:R-:W0:Y:S01]  /*96f0*/  LDC R20, c[0x0][0x600] ;  /* 0x00018000ff147b82 */ /* 0x000e220000000800 */
[-CC-:B-1----:R-:W-:Y:S02]  /*9700*/  SHF.R.U64 R10, R12, R8.reuse, R3.reuse ;  /* 0x000000080c0a7219 */ /* 0x182fe40000001203 */
[----:B------:R-:W-:-:S05]  /*9710*/  SHF.R.U32.HI R3, RZ, R8, R3 ;  /* 0x00000008ff037219 */ /* 0x000fca0000011603 */
[----:B------:R-:W1:Y:S01]  /*9720*/  LDC R27, c[0x0][0x648] ;  /* 0x00019200ff1b7b82 */ /* 0x000e620000000800 */
[-C--:B--2---:R-:W-:Y:S02]  /*9730*/  SHF.L.U32 R4, R5, R26.reuse, RZ ;  /* 0x0000001a05047219 */ /* 0x084fe400000006ff */
[-CC-:B------:R-:W-:Y:S02]  /*9740*/  SHF.R.U64 R14, R10, R26.reuse, R3.reuse ;  /* 0x0000001a0a0e7219 */ /* 0x180fe40000001203 */
[----:B------:R-:W-:Y:S02]  /*9750*/  SHF.R.U32.HI R5, RZ, R26, R3 ;  /* 0x0000001aff057219 */ /* 0x000fe40000011603 */
[----:B------:R-:W-:Y:S01]  /*9760*/  LOP3.LUT R25, RZ, R4, RZ, 0x33, !PT ;  /* 0x00000004ff197212 */ /* 0x000fe200078e33ff */
[----:B------:R-:W2:Y:S01]  /*9770*/  LDC R30, c[0x0][0x638] ;  /* 0x00018e00ff1e7b82 */ /* 0x000ea20000000800 */
[----:B------:R-:W-:Y:S01]  /*9780*/  SHF.L.U32 R26, R7, R26, RZ ;  /* 0x0000001a071a7219 */ /* 0x000fe200000006ff */
[----:B------:R-:W-:-:S06]  /*9790*/  IMAD.MOV.U32 R4, RZ, RZ, R14 ;  /* 0x000000ffff047224 */ /* 0x000fcc00078e000e */
[----:B------:R-:W0:Y:S01]  /*97a0*/  LDC R31, c[0x0][0x610] ;  /* 0x00018400ff1f7b82 */ /* 0x000e220000000800 */
[----:B----4-:R-:W-:Y:S05]  /*97b0*/  @!P0 BRA `(.L_x_190) ;  /* 0x0000000000288947 */ /* 0x010fea0003800000 */
[----:B------:R-:W4:Y:S02]  /*97c0*/  LDC R3, c[0x0][0x64c] ;  /* 0x00019300ff037b82 */ /* 0x000f240000000800 */
[----:B----4-:R-:W-:-:S05]  /*97d0*/  IADD3 R3, P0, R14, R3, RZ ;  /* 0x000000030e037210 */ /* 0x010fca0007f1e0ff */
        /* <DEDUP_REMOVED lines=8> */
.L_x_190:
[----:B------:R-:W-:Y:S01]  /*9860*/  ISETP.NE.AND P0, PT, R2, 0x1, PT ;  /* 0x000000010200780c */ /* 0x000fe20003f05270 */
[----:B0-----:R-:W-:Y:S01]  /*9870*/  VIADD R7, R20, 0xffffffff ;  /* 0xffffffff14077836 */ /* 0x001fe20000000000 */
[----:B-1-3--:R-:W-:Y:S01]  /*9880*/  SHF.R.U64 R0, R4, R27, R5 ;  /* 0x0000001b04007219 */ /* 0x00afe20000001205 */
[----:B------:R-:W-:Y:S01]  /*9890*/  IMAD.MOV R13, RZ, RZ, -R13 ;  /* 0x000000ffff0d7224 */ /* 0x000fe200078e0a0d */
[----:B------:R-:W-:Y:S01]  /*98a0*/  LOP3.LUT R5, R10, R25, RZ, 0xc0, !PT ;  /* 0x000000190a057212 */ /* 0x000fe200078ec0ff */
[----:B------:R-:W-:Y:S02]  /*98b0*/  IMAD.MOV.U32 R4, RZ, RZ, 0x1 ;  /* 0x00000001ff047424 */ /* 0x000fe400078e00ff */
[----:B------:R-:W-:Y:S02]  /*98c0*/  IMAD.MOV R3, RZ, RZ, -R0 ;  /* 0x000000ffff037224 */ /* 0x000fe400078e0a00 */
[----:B------:R-:W-:Y:S01]  /*98d0*/  IMAD R10, R26, R0, R5 ;  /* 0x000000001a0a7224 */ /* 0x000fe200078e0205 */
[----:B------:R-:W-:Y:S01]  /*98e0*/  LOP3.LUT R5, R12, R7, RZ, 0xc0, !PT ;  /* 0x000000070c057212 */ /* 0x000fe200078ec0ff */
[----:B--2---:R-:W-:-:S02]  /*98f0*/  IMAD R0, R3, R30, R14 ;  /* 0x0000001e03007224 */ /* 0x004fc400078e020e */
[----:B------:R-:W-:Y:S02]  /*9900*/  @P0 IMAD R21, R15, R13, R24 ;  /* 0x0000000d0f150224 */ /* 0x000fe400078e0218 */
[----:B------:R-:W-:Y:S01]  /*9910*/  IMAD R3, R0, R20, R5 ;  /* 0x0000001400037224 */ /* 0x000fe200078e0205 */
[----:B------:R-:W-:Y:S01]  /*9920*/  PRMT R0, R4, 0x7610, R0 ;  /* 0x0000761004007816 */ /* 0x000fe20000000000 */
[----:B------:R-:W-:-:S05]  /*9930*/  IMAD R10, R10, R31, R21 ;  /* 0x0000001f0a0a7224 */ /* 0x000fca00078e0215 */
[----:B------:R-:W-:Y:S02]  /*9940*/  SEL R123, R3, R10, !P0 ;  /* 0x0000000a037b7207 */ /* 0x000fe40004000000 */
[----:B------:R-:W-:-:S07]  /*9950*/  SEL R10, R10, R3, !P0 ;  /* 0x000000030a0a7207 */ /* 0x000fce0004000000 */
.L_x_188:
[----:B------:R-:W-:Y:S01]  /*9960*/  LOP3.LUT P0, RZ, R0, 0xff, RZ, 0xc0, !PT ;  /* 0x000000ff00ff7812 */ /* 0x000fe2000780c0ff */
[----:B------:R-:W-:-:S12]  /*9970*/  IMAD.MOV.U32 R122, RZ, RZ, R10 ;  /* 0x000000ffff7a7224 */ /* 0x000fd800078e000a */
[----:B------:R-:W-:Y:S05]  /*9980*/  @P0 BRA `(.L_x_191) ;  /* 0xffffff7400940947 */ /* 0x000fea000383ffff */
[----:B------:R-:W-:Y:S05]  /*9990*/  EXIT ;  /* 0x000000000000794d */ /* 0x000fea0003800000 */
.L_x_4:
[----:B0-----:R-:W-:Y:S01]  /*99a0*/  ULDC.64 UR4, c[0x0][0x650] ;  /* 0x0001940000047ab9 */ /* 0x001fe20000000a00 */
        /* <DEDUP_REMOVED lines=25> */
.L_x_193:
[--C-:B------:R-:W-:Y:S01]  /*9b40*/  SHF.R.U64 R12, R10, R14, R11.reuse ;  /* 0x0000000e0a0c7219 */ /* 0x100fe2000000120b */
[----:B------:R-:W0:Y:S01]  /*9b50*/  LDC R22, c[0x0][0x618] ;  /* 0x00018600ff167b82 */ /* 0x000e220000000800 */
[----:B------:R-:W-:Y:S01]  /*9b60*/  I2FP.F32.U32 R6, R4 ;  /* 0x0000000400067245 */ /* 0x000fe20000201000 */
[----:B------:R-:W-:Y:S01]  /*9b70*/  ULDC UR4, c[0x0][0x150] ;  /* 0x0000540000047ab9 */ /* 0x000fe20000000800 */
[----:B------:R-:W-:Y:S02]  /*9b80*/  SHF.R.U32.HI R5, RZ, R14, R11 ;  /* 0x0000000eff057219 */ /* 0x000fe4000001160b */
[----:B------:R-:W-:Y:S01]  /*9b90*/  IADD3 R9, P0, RZ, -R12, RZ ;  /* 0x8000000cff097210 */ /* 0x000fe20007f1e0ff */
[----:B------:R-:W-:Y:S01]  /*9ba0*/  FMUL R11, R6, UR4 ;  /* 0x00000004060b7c20 */ /* 0x000fe20008400000 */
[----:B------:R-:W-:Y:S01]  /*9bb0*/  ULDC UR4, c[0x0][0x154] ;  /* 0x0000550000047ab9 */ /* 0x000fe20000000800 */
[----:B------:R-:W1:Y:S02]  /*9bc0*/  LDC.64 R24, c[0x0][0x640] ;  /* 0x00019000ff187b82 */ /* 0x000e640000000a00 */
[----:B------:R-:W-:-:S02]  /*9bd0*/  IMAD.X R5, RZ, RZ, ~R5, P0 ;  /* 0x000000ffff057224 */ /* 0x000fc400000e0e05 */
[----:B------:R-:W2:Y:S01]  /*9be0*/  F2I.U32.TRUNC.NTZ R11, R11 ;  /* 0x0000000b000b7305 */ /* 0x000ea2000020f000 */
[----:B------:R-:W-:-:S03]  /*9bf0*/  IMAD.WIDE.U32 R6, R9, R20, R16 ;  /* 0x0000001409067225 */ /* 0x000fc600078e0010 */
[----:B------:R-:W3:Y:S01]  /*9c00*/  LDC R13, c[0x0][0x144] ;  /* 0x00005100ff0d7b82 */ /* 0x000ee20000000800 */
[----:B------:R-:W-:-:S04]  /*9c10*/  IMAD R8, R5, R20, RZ ;  /* 0x0000001405087224 */ /* 0x000fc800078e02ff */
[----:B------:R-:W-:Y:S02]  /*9c20*/  IMAD R5, R9, R21, R8 ;  /* 0x0000001509057224 */ /* 0x000fe400078e0208 */
[----:B------:R-:W-:Y:S01]  /*9c30*/  IMAD.MOV.U32 R8, RZ, RZ, -0x1 ;  /* 0xffffffffff087424 */ /* 0x000fe200078e00ff */
[----:B------:R-:W4:Y:S01]  /*9c40*/  LDC R14, c[0x0][0x608] ;  /* 0x00018200ff0e7b82 */ /* 0x000f220000000800 */
[----:B------:R-:W-:Y:S01]  /*9c50*/  IMAD.IADD R5, R7, 0x1, R5 ;  /* 0x0000000107057824 */ /* 0x000fe200078e0205 */
[----:B------:R-:W-:-:S04]  /*9c60*/  I2FP.F32.U32 R7, R3 ;  /* 0x0000000300077245 */ /* 0x000fc80000201000 */
[-C--:B0-----:R-:W-:Y:S01]  /*9c70*/  SHF.R.U64 R10, R6, R22.reuse, R5 ;  /* 0x00000016060a7219 */ /* 0x081fe20000001205 */
[----:B--2---:R-:W-:Y:S01]  /*9c80*/  IMAD.MOV R6, RZ, RZ, -R11 ;  /* 0x000000ffff067224 */ /* 0x004fe200078e0a0b */
[----:B------:R-:W0:Y:S01]  /*9c90*/  LDC R9, c[0x0][0x658] ;  /* 0x00019600ff097b82 */ /* 0x000e220000000800 */
[----:B-1----:R-:W-:Y:S01]  /*9ca0*/  ISETP.NE.U32.AND P0, PT, R24, RZ, PT ;  /* 0x000000ff1800720c */ /* 0x002fe20003f05070 */
[----:B------:R-:W-:Y:S01]  /*9cb0*/  FMUL R7, R7, UR4 ;  /* 0x0000000407077c20 */ /* 0x000fe20008400000 */
[----:B------:R-:W-:Y:S02]  /*9cc0*/  SHF.R.U32.HI R5, RZ, R22, R5 ;  /* 0x00000016ff057219 */ /* 0x000fe40000011605 */
[----:B------:R-:W-:-:S03]  /*9cd0*/  ISETP.NE.AND.EX P0, PT, R25, RZ, PT, P0 ;  /* 0x000000ff1900720c */ /* 0x000fc60003f05300 */
[----:B------:R-:W1:Y:S01]  /*9ce0*/  LDC R20, c[0x0][0x148] ;  /* 0x00005200ff147b82 */ /* 0x000e620000000800 */
[----:B---3--:R-:W-:Y:S02]  /*9cf0*/  IMAD R23, R13, R6, R4 ;  /* 0x000000060d177224 */ /* 0x008fe400078e0204 */
[----:B------:R-:W-:-:S05]  /*9d00*/  IMAD.MOV.U32 R6, RZ, RZ, 0x1 ;  /* 0x00000001ff067424 */ /* 0x000fca00078e00ff */
[----:B------:R-:W2:Y:S01]  /*9d10*/  LDC R21, c[0x0][0x600] ;  /* 0x00018000ff157b82 */ /* 0x000ea20000000800 */
[-CC-:B----4-:R-:W-:Y:S02]  /*9d20*/  SHF.R.U64 R13, R10, R14.reuse, R5.reuse ;  /* 0x0000000e0a0d7219 */ /* 0x190fe40000001205 */
[----:B------:R-:W-:Y:S02]  /*9d30*/  SHF.R.U32.HI R4, RZ, R14, R5 ;  /* 0x0000000eff047219 */ /* 0x000fe40000011605 */
[----:B------:R3:W4:Y:S03]  /*9d40*/  F2I.U32.TRUNC.NTZ R14, R7 ;  /* 0x00000007000e7305 */ /* 0x000726000020f000 */
[----:B------:R-:W1:Y:S01]  /*9d50*/  LDC R26, c[0x0][0x648] ;  /* 0x00019200ff1a7b82 */ /* 0x000e620000000800 */
[-C--:B0-----:R-:W-:Y:S02]  /*9d60*/  SHF.R.U64 R15, R13, R9.reuse, R4 ;  /* 0x000000090d0f7219 */ /* 0x081fe40000001204 */
[----:B------:R-:W-:-:S02]  /*9d70*/  SHF.L.U32 R8, R8, R9, RZ ;  /* 0x0000000908087219 */ /* 0x000fc400000006ff */
[-C--:B------:R-:W-:Y:S01]  /*9d80*/  SHF.R.U32.HI R5, RZ, R9.reuse, R4 ;  /* 0x00000009ff057219 */ /* 0x080fe20000011604 */
[----:B------:R-:W-:Y:S01]  /*9d90*/  IMAD.MOV.U32 R4, RZ, RZ, R15 ;  /* 0x000000ffff047224 */ /* 0x000fe200078e000f */
[----:B------:R-:W-:Y:S01]  /*9da0*/  SHF.L.U32 R22, R6, R9, RZ ;  /* 0x0000000906167219 */ /* 0x000fe200000006ff */
[----:B------:R-:W0:Y:S01]  /*9db0*/  LDC R27, c[0x0][0x638] ;  /* 0x00018e00ff1b7b82 */ /* 0x000e220000000800 */
[----:B------:R-:W-:-:S07]  /*9dc0*/  LOP3.LUT R28, RZ, R8, RZ, 0x33, !PT ;  /* 0x00000008ff1c7212 */ /* 0x000fce00078e33ff */
        /* <DEDUP_REMOVED lines=12> */
.L_x_194:
[----:B------:R-:W-:Y:S01]  /*9e90*/  ISETP.NE.AND P0, PT, R2, 0x1, PT ;  /* 0x000000010200780c */ /* 0x000fe20003f05270 */
[----:B--2---:R-:W-:Y:S01]  /*9ea0*/  VIADD R7, R21, 0xffffffff ;  /* 0xffffffff15077836 */ /* 0x004fe20000000000 */
[----:B-1----:R-:W-:Y:S01]  /*9eb0*/  SHF.R.U64 R5, R4, R26, R5 ;  /* 0x0000001a04057219 */ /* 0x002fe20000001205 */
[----:B------:R-:W-:Y:S01]  /*9ec0*/  IMAD.MOV R14, RZ, RZ, -R14 ;  /* 0x000000ffff0e7224 */ /* 0x000fe200078e0a0e */
[----:B------:R-:W-:Y:S01]  /*9ed0*/  LOP3.LUT R4, R13, R28, RZ, 0xc0, !PT ;  /* 0x0000001c0d047212 */ /* 0x000fe200078ec0ff */
[----:B------:R-:W-:Y:S01]  /*9ee0*/  IMAD.MOV.U32 R8, RZ, RZ, R12 ;  /* 0x000000ffff087224 */ /* 0x000fe200078e000c */
[----:B------:R-:W-:Y:S01]  /*9ef0*/  LOP3.LUT R10, R10, R7, RZ, 0xc0, !PT ;  /* 0x000000070a0a7212 */ /* 0x000fe200078ec0ff */
[----:B------:R-:W-:Y:S02]  /*9f00*/  IMAD.MOV R6, RZ, RZ, -R5 ;  /* 0x000000ffff067224 */ /* 0x000fe400078e0a05 */
[----:B------:R-:W-:-:S04]  /*9f10*/  IMAD R4, R22, R5, R4 ;  /* 0x0000000516047224 */ /* 0x000fc800078e0204 */
[----:B------:R-:W-:Y:S02]  /*9f20*/  @P0 IMAD R23, R20, R14, R3 ;  /* 0x0000000e14170224 */ /* 0x000fe400078e0203 */
[----:B0-----:R-:W-:Y:S02]  /*9f30*/  IMAD R3, R6, R27, R15 ;  /* 0x0000001b06037224 */ /* 0x001fe400078e020f */
[----:B------:R-:W-:Y:S02]  /*9f40*/  IMAD R7, R4, R29, R23 ;  /* 0x0000001d04077224 */ /* 0x000fe400078e0217 */
[----:B------:R-:W-:Y:S02]  /*9f50*/  IMAD R4, R3, R21, R10 ;  /* 0x0000001503047224 */ /* 0x000fe400078e020a */
[----:B------:R-:W-:-:S03]  /*9f60*/  IMAD.MOV.U32 R6, RZ, RZ, 0x1 ;  /* 0x00000001ff067424 */ /* 0x000fc600078e00ff */
[----:B------:R-:W-:Y:S02]  /*9f70*/  SEL R9, R4, R7, !P0 ;  /* 0x0000000704097207 */ /* 0x000fe40004000000 */
[----:B------:R-:W-:-:S07]  /*9f80*/  SEL R7, R7, R4, !P0 ;  /* 0x0000000407077207 */ /* 0x000fce0004000000 */
.L_x_192:
[----:B------:R-:W-:-:S08]  /*9f90*/  NOP ;  /* 0x0000000000007918 */ /* 0x000fd00000000000 */
[----:B------:R-:W0:-:S00]  /*9fa0*/  USETMAXREG.DEALLOC.CTAPOOL 0x28 ;  /* 0x00000028000079c8 */ /* 0x000e0000080e0500 */
[----:B0-----:R-:W-:-:S13]  /*9fb0*/  ISETP.NE.AND P0, PT, R0, RZ, PT ;  /* 0x000000ff0000720c */ /* 0x001fda0003f05270 */
[----:B------:R-:W-:Y:S05]  /*9fc0*/  @P0 EXIT ;  /* 0x000000000000094d */ /* 0x000fea0003800000 */
[----:B------:R-:W-:Y:S01]  /*9fd0*/  LOP3.LUT P0, RZ, R6, 0xff, RZ, 0xc0, !PT ;  /* 0x000000ff06ff7812 */ /* 0x000fe2000780c0ff */
[----:B------:R-:W-:Y:S02]  /*9fe0*/  IMAD.MOV.U32 R3, RZ, RZ, 0x1 ;  /* 0x00000001ff037424 */ /* 0x000fe400078e00ff */
[----:B------:R-:W-:-:S10]  /*9ff0*/  IMAD.MOV.U32 R0, RZ, RZ, RZ ;  /* 0x000000ffff007224 */ /* 0x000fd400078e00ff */
[----:B------:R-:W-:Y:S05]  /*a000*/  @!P0 BRA `(.L_x_195) ;  /* 0x0000000c00348947 */ /* 0x000fea0003800000 */
[----:B------:R-:W0:Y:S01]  /*a010*/  LDC R0, c[0x0][0x28c] ;  /* 0x0000a300ff007b82 */ /* 0x000e220000000800 */
[----:B------:R-:W-:Y:S01]  /*a020*/  ULDC UR5, c[0x0][0x600] ;  /* 0x0001800000057ab9 */ /* 0x000fe20000000800 */
[----:B------:R-:W-:Y:S01]  /*a030*/  ULDC UR4, c[0x0][0xc] ;  /* 0x0000030000047ab9 */ /* 0x000fe20000000800 */
[----:B------:R-:W-:Y:S01]  /*a040*/  UIADD3 UR16, UR5, -0x1, URZ ;  /* 0xffffffff05107890 */ /* 0x000fe2000fffe03f */
[C---:B------:R-:W-:Y:S01]  /*a050*/  LOP3.LUT P2, RZ, R18.reuse, 0x7f, RZ, 0xc0, !PT ;  /* 0x0000007f12ff7812 */ /* 0x040fe2000784c0ff */
[----:B------:R-:W-:Y:S01]  /*a060*/  ULDC UR6, c[0x0][0x658] ;  /* 0x0001960000067ab9 */ /* 0x000fe20000000800 */
[----:B------:R-:W-:Y:S01]  /*a070*/  ULDC UR5, c[0x0][0x10] ;  /* 0x0000040000057ab9 */ /* 0x000fe20000000800 */
[----:B------:R-:W-:Y:S01]  /*a080*/  UMOV UR7, 0xffffffff ;  /* 0xffffffff00077882 */ /* 0x000fe20000000000 */
[----:B------:R-:W-:Y:S01]  /*a090*/  UMOV UR8, 0x1 ;  /* 0x0000000100087882 */ /* 0x000fe20000000000 */
[----:B------:R-:W-:Y:S01]  /*a0a0*/  UIMAD.WIDE.U32 UR4, UR4, UR5, URZ ;  /* 0x00000005040472a5 */ /* 0x000fe2000f8e003f */
[----:B------:R-:W-:Y:S01]  /*a0b0*/  LOP3.LUT P0, RZ, R18, 0x1f, RZ, 0xc0, !PT ;  /* 0x0000001f12ff7812 */ /* 0x000fe2000780c0ff */
[----:B------:R-:W-:Y:S01]  /*a0c0*/  USHF.L.U32 UR7, UR7, UR6, URZ ;  /* 0x0000000607077299 */ /* 0x000fe2000800063f */
[----:B------:R-:W-:Y:S01]  /*a0d0*/  BSSY B0, `(.L_x_195) ;  /* 0x00000c0000007945 */ /* 0x000fe20003800000 */
[----:B------:R-:W-:Y:S01]  /*a0e0*/  USHF.L.U32 UR18, UR8, UR6, URZ ;  /* 0x0000000608127299 */ /* 0x000fe2000800063f */
[----:B------:R-:W-:Y:S01]  /*a0f0*/  IMAD.MOV.U32 R11, RZ, RZ, 0x1 ;  /* 0x00000001ff0b7424 */ /* 0x000fe200078e00ff */
[----:B------:R-:W-:Y:S01]  /*a100*/  LOP3.LUT R18, R19, 0x2, RZ, 0xfc, !PT ;  /* 0x0000000213127812 */ /* 0x000fe200078efcff */
[----:B------:R-:W-:Y:S01]  /*a110*/  ULDC UR6, c[0x0][0x14] ;  /* 0x0000050000067ab9 */ /* 0x000fe20000000800 */
[----:B------:R-:W-:Y:S01]  /*a120*/  PLOP3.LUT P0, PT, P0, P2, PT, 0x8a, 0x0 ;  /* 0x000000000000781c */ /* 0x000fe20000705172 */
[----:B------:R-:W-:-:S02]  /*a130*/  UIMAD.WIDE.U32 UR20, UR4, UR6, URZ ;  /* 0x00000006041472a5 */ /* 0x000fc4000f8e003f */
[----:B------:R-:W-:Y:S02]  /*a140*/  UIMAD UR13, UR5, UR6, URZ ;  /* 0x00000006050d72a4 */ /* 0x000fe4000f8e023f */
[----:B------:R-:W-:Y:S01]  /*a150*/  ULOP3.LUT UR17, URZ, UR7, URZ, 0x33, !UPT ;  /* 0x000000073f117292 */ /* 0x000fe2000f8e333f */
[----:B0-----:R-:W-:Y:S01]  /*a160*/  VIADD R0, R0, 0x1f ;  /* 0x0000001f00007836 */ /* 0x001fe20000000000 */
[----:B------:R-:W-:Y:S01]  /*a170*/  UIADD3 UR13, UR21, UR13, URZ ;  /* 0x0000000d150d7290 */ /* 0x000fe2000fffe03f */
[----:B------:R-:W-:-:S03]  /*a180*/  ULDC.64 UR22, c[0x0][0x198] ;  /* 0x0000660000167ab9 */ /* 0x000fc60000000a00 */
[----:B------:R-:W-:-:S04]  /*a190*/  SHF.R.S32.HI R3, RZ, 0x1f, R0 ;  /* 0x0000001fff037819 */ /* 0x000fc80000011400 */
[----:B------:R-:W-:Y:S01]  /*a1a0*/  LEA.HI R3, R3, R0, RZ, 0x5 ;  /* 0x0000000003037211 */ /* 0x000fe200078f28ff */
[----:B------:R-:W-:-:S03]  /*a1b0*/  IMAD.MOV.U32 R0, RZ, RZ, RZ ;  /* 0x000000ffff007224 */ /* 0x000fc600078e00ff */
[----:B------:R-:W-:Y:S01]  /*a1c0*/  SHF.R.S32.HI R13, RZ, 0x5, R3 ;  /* 0x00000005ff0d7819 */ /* 0x000fe20000011403 */
[----:B------:R-:W-:-:S04]  /*a1d0*/  IMAD.MOV.U32 R3, RZ, RZ, 0x1 ;  /* 0x00000001ff037424 */ /* 0x000fc800078e00ff */
[----:B------:R-:W-:-:S07]  /*a1e0*/  VIADD R10, R13, 0x1 ;  /* 0x000000010d0a7836 */ /* 0x000fce0000000000 */
.L_x_207:
[----:B------:R-:W-:-:S03]  /*a1f0*/  UMOV UR4, 0xffffffff ;  /* 0xffffffff00047882 */ /* 0x000fc60000000000 */
[----:B------:R-:W-:Y:S05]  /*a200*/  BRA.DIV UR4, `(.L_x_196) ;  /* 0x0000001204307947 */ /* 0x000fea000b800000 */
[----:B------:R-:W-:-:S13]  /*a210*/  ELECT P6, URZ, PT ;  /* 0x00000000003f782f */ /* 0x000fda00038c0000 */
.L_x_222:
[----:B------:R-:W0:Y:S01]  /*a220*/  LDC R4, c[0x0][0x28c] ;  /* 0x0000a300ff047b82 */ /* 0x000e220000000800 */
[----:B------:R-:W-:Y:S01]  /*a230*/  BSSY B1, `(.L_x_197) ;  /* 0x0000037000017945 */ /* 0x000fe20003800000 */
[----:B0-----:R-:W-:-:S13]  /*a240*/  ISETP.LT.OR P6, PT, R4, 0x1, !P6 ;  /* 0x000000010400780c */ /* 0x001fda00077c1670 */
[----:B------:R-:W-:Y:S05]  /*a250*/  @P6 BRA `(.L_x_198) ;  /* 0x0000000000d06947 */ /* 0x000fea0003800000 */
[----:B------:R-:W-:Y:S02]  /*a260*/  IMAD.SHL.U32 R14, R9, 0x40, RZ ;  /* 0x00000040090e7824 */ /* 0x000fe400078e00ff */
[----:B------:R-:W-:Y:S02]  /*a270*/  IMAD R15, R7, 0x180, RZ ;  /* 0x00000180070f7824 */ /* 0x000fe400078e02ff */
[----:B------:R-:W-:Y:S02]  /*a280*/  IMAD.MOV.U32 R20, RZ, RZ, RZ ;  /* 0x000000ffff147224 */ /* 0x000fe400078e00ff */
[----:B------:R-:W-:Y:S02]  /*a290*/  IMAD.MOV.U32 R4, RZ, RZ, R10 ;  /* 0x000000ffff047224 */ /* 0x000fe400078e000a */
[----:B------:R-:W-:Y:S02]  /*a2a0*/  IMAD.MOV.U32 R5, RZ, RZ, R3 ;  /* 0x000000ffff057224 */ /* 0x000fe400078e0003 */
[----:B------:R-:W-:-:S07]  /*a2b0*/  IMAD.MOV.U32 R6, RZ, RZ, R0 ;  /* 0x000000ffff067224 */ /* 0x000fce00078e0000 */
.L_x_202:
[----:B------:R-:W0:Y:S01]  /*a2c0*/  S2R R12, SR_CgaCtaId ;  /* 0x00000000000c7919 */ /* 0x000e220000008800 */
[----:B------:R-:W-:Y:S01]  /*a2d0*/  MOV R7, 0x400 ;  /* 0x0000040000077802 */ /* 0x000fe20000000f00 */
[----:B------:R-:W1:Y:S03]  /*a2e0*/  @!P2 LDC R9, c[0x0][0x500] ;  /* 0x00014000ff09ab82 */ /* 0x000e660000000800 */
[----:B0-----:R-:W-:Y:S02]  /*a2f0*/  LEA R21, R12, R7, 0x18 ;  /* 0x000000070c157211 */ /* 0x001fe400078ec0ff */
[----:B------:R-:W-:-:S03]  /*a300*/  SHF.L.U32 R7, R5, 0x1f, RZ ;  /* 0x0000001f05077819 */ /* 0x000fc600000006ff */
[----:B------:R-:W-:-:S04]  /*a310*/  IMAD R12, R6, 0x8, R21 ;  /* 0x00000008060c7824 */ /* 0x000fc800078e0215 */
[----:B------:R-:W0:Y:S02]  /*a320*/  SYNCS.PHASECHK.TRANS64.TRYWAIT P1, [R12+URZ+0x40], R7 ;  /* 0x000040070c0075a7 */ /* 0x000e24000802017f */
[----:B01----:R-:W-:Y:S05]  /*a330*/  @!P1 BRA `(.L_x_199) ;  /* 0x0000001000049947 */ /* 0x003fea0003800000 */
.L_x_223:
[----:B0-----:R-:W-:Y:S01]  /*a340*/  PRMT R7, R18, 0x9910, RZ ;  /* 0x0000991012077816 */ /* 0x001fe200000000ff */
[----:B------:R0:W-:Y:S03]  /*a350*/  @!P2 SYNCS.ARRIVE.TRANS64 RZ, [R12+URZ], R9 ;  /* 0x000000090cffa9a7 */ /* 0x0001e6000800003f */
[----:B------:R-:W-:-:S13]  /*a360*/  ISETP.NE.AND P1, PT, R7, 0x2, PT ;  /* 0x000000020700780c */ /* 0x000fda0003f25270 */
[----:B0-----:R-:W-:Y:S05]  /*a370*/  @P1 BRA `(.L_x_200) ;  /* 0x0000000000041947 */ /* 0x001fea0003800000 */
[----:B------:R-:W-:Y:S01]  /*a380*/  BPT.TRAP 0x1 ;  /* 0x000000040000795c */ /* 0x000fe20000300000 */
.L_x_200:
[----:B------:R-:W-:Y:S05]  /*a390*/  @P0 BRA `(.L_x_201) ;  /* 0x0000000000040947 */ /* 0x000fea0003800000 */
[----:B------:R-:W-:Y:S01]  /*a3a0*/  BPT.TRAP 0x1 ;  /* 0x000000040000795c */ /* 0x000fe20000300000 */
.L_x_201:
[--C-:B------:R-:W-:Y:S01]  /*a3b0*/  IMAD R7, R6, 0x6000, R21.reuse ;  /* 0x0000600006077824 */ /* 0x100fe200078e0215 */
[----:B------:R-:W-:Y:S01]  /*a3c0*/  R2UR UR9, R12 ;  /* 0x000000000c0972ca */ /* 0x000fe200000e0000 */
[----:B------:R-:W-:Y:S01]  /*a3d0*/  IMAD R21, R6, 0x1000, R21 ;  /* 0x0000100006157824 */ /* 0x000fe200078e0215 */
[----:B------:R-:W-:Y:S01]  /*a3e0*/  UIADD3 UR4, UP0, UR22, 0xf0, URZ ;  /* 0x000000f016047890 */ /* 0x000fe2000ff1e03f */
[----:B------:R-:W-:Y:S01]  /*a3f0*/  VIADD R4, R4, 0xffffffff ;  /* 0xffffffff04047836 */ /* 0x000fe20000000000 */
[----:B------:R-:W-:Y:S01]  /*a400*/  R2UR UR5, R7 ;  /* 0x00000000070572ca */ /* 0x000fe200000e0000 */
[----:B------:R-:W-:Y:S01]  /*a410*/  UIADD3 UR24, UP1, UR22, 0x1f0, URZ ;  /* 0x000001f016187890 */ /* 0x000fe2000ff3e03f */
[----:B------:R-:W-:Y:S01]  /*a420*/  R2UR UR8, R21 ;  /* 0x00000000150872ca */ /* 0x000fe200000e0000 */
[----:B------:R-:W-:Y:S01]  /*a430*/  VIADD R6, R6, 0x1 ;  /* 0x0000000106067836 */ /* 0x000fe20000000000 */
[----:B------:R-:W-:Y:S01]  /*a440*/  R2UR UR11, R15 ;  /* 0x000000000f0b72ca */ /* 0x000fe200000e0000 */
[----:B------:R-:W-:Y:S01]  /*a450*/  UIADD3.X UR25, URZ, UR23, URZ, UP1, !UPT ;  /* 0x000000173f197290 */ /* 0x000fe20008ffe43f */
[----:B------:R-:W-:Y:S01]  /*a460*/  R2UR UR10, R20 ;  /* 0x00000000140a72ca */ /* 0x000fe200000e0000 */
[----:B------:R-:W-:Y:S01]  /*a470*/  UMOV UR6, 0x0 ;  /* 0x0000000000067882 */ /* 0x000fe20000000000 */
[----:B------:R-:W-:Y:S01]  /*a480*/  R2UR UR12, R8 ;  /* 0x00000000080c72ca */ /* 0x000fe200000e0000 */
[----:B------:R-:W-:Y:S01]  /*a490*/  UMOV UR7, 0x10000000 ;  /* 0x1000000000077882 */ /* 0x000fe20000000000 */
[----:B------:R-:W-:Y:S01]  /*a4a0*/  R2UR UR19, R14 ;  /* 0x000000000e1372ca */ /* 0x000fe200000e0000 */
[----:B------:R-:W-:Y:S01]  /*a4b0*/  VIADD R20, R20, 0x20 ;  /* 0x0000002014147836 */ /* 0x000fe20000000000 */
[----:B------:R-:W-:Y:S01]  /*a4c0*/  ISETP.GT.AND P3, PT, R4, 0x1, PT ;  /* 0x000000010400780c */ /* 0x000fe20003f64270 */
[----:B------:R-:W-:Y:S01]  /*a4d0*/  UIADD3 UR14, UR5, 0x180, URZ ;  /* 0x00000180050e7890 */ /* 0x000fe2000fffe03f */
[----:B------:R-:W-:Y:S01]  /*a4e0*/  ISETP.NE.AND P1, PT, R6, 0x8, PT ;  /* 0x000000080600780c */ /* 0x000fe20003f25270 */
[----:B------:R-:W-:-:S02]  /*a4f0*/  UIADD3.X UR5, URZ, UR23, URZ, UP0, !UPT ;  /* 0x000000173f057290 */ /* 0x000fc400087fe43f */
[----:B------:R-:W-:Y:S01]  /*a500*/  UIADD3 UR15, UR8, 0x30180, URZ ;  /* 0x00030180080f7890 */ /* 0x000fe2000fffe03f */
[----:B------:R-:W-:Y:S02]  /*a510*/  SEL R12, RZ, 0x1, P1 ;  /* 0x00000001ff0c7807 */ /* 0x000fe40000800000 */
[----:B------:R-:W-:Y:S01]  /*a520*/  UMOV UR8, UR14 ;  /* 0x0000000e00087c82 */ /* 0x000fe20008000000 */
[----:B------:R-:W-:Y:S02]  /*a530*/  SEL R6, R6, RZ, P1 ;  /* 0x000000ff06067207 */ /* 0x000fe40000800000 */
[----:B------:R-:W-:Y:S01]  /*a540*/  LOP3.LUT R5, R5, R12, RZ, 0x3c, !PT ;  /* 0x0000000c05057212 */ /* 0x000fe200078e3cff */
[----:B------:R0:W-:Y:S02]  /*a550*/  UTMALDG.3D [UR8], [UR4], desc[UR6] ;  /* 0x00000608040075b4 */ /* 0x0001e40008011000 */
[----:B0-----:R-:W-:Y:S01]  /*a560*/  UMOV UR8, UR15 ;  /* 0x0000000f00087c82 */ /* 0x001fe20008000000 */
[----:B------:R-:W-:-:S02]  /*a570*/  UMOV UR11, UR19 ;  /* 0x00000013000b7c82 */ /* 0x000fc40008000000 */
[----:B------:R0:W-:Y:S02]  /*a580*/  UTMALDG.3D [UR8], [UR24], desc[UR6] ;  /* 0x00000608180075b4 */ /* 0x0001e40008011000 */
[----:B0-----:R-:W-:Y:S05]  /*a590*/  @P3 BRA `(.L_x_202) ;  /* 0xfffffffc00483947 */ /* 0x001fea000383ffff */
.L_x_198:
[----:B------:R-:W-:Y:S05]  /*a5a0*/  BSYNC B1 ;  /* 0x0000000000017941 */ /* 0x000fea0003800000 */
.L_x_197:
[----:B------:R-:W-:Y:S01]  /*a5b0*/  LOP3.LUT P3, RZ, R11, 0xff, RZ, 0xc0, !PT ;  /* 0x000000ff0bff7812 */ /* 0x000fe2000786c0ff */
[----:B------:R-:W-:Y:S01]  /*a5c0*/  IMAD.IADD R0, R13, 0x1, R0 ;  /* 0x000000010d007824 */ /* 0x000fe200078e0200 */
[----:B------:R-:W-:Y:S01]  /*a5d0*/  IADD3 R16, P4, R16, UR20, RZ ;  /* 0x0000001410107c10 */ /* 0x000fe2000ff9e0ff */
[----:B------:R-:W-:Y:S01]  /*a5e0*/  ULDC.64 UR4, c[0x0][0x650] ;  /* 0x0001940000047ab9 */ /* 0x000fe20000000a00 */
[----:B------:R-:W-:Y:S01]  /*a5f0*/  BSSY B1, `(.L_x_203) ;  /* 0x000006b000017945 */ /* 0x000fe20003800000 */
[----:B------:R-:W-:Y:S01]  /*a600*/  IMAD.MOV.U32 R7, RZ, RZ, -0x1 ;  /* 0xffffffffff077424 */ /* 0x000fe200078e00ff */
[----:B------:R-:W-:Y:S01]  /*a610*/  SHF.R.U32.HI R4, RZ, 0x3, R0 ;  /* 0x00000003ff047819 */ /* 0x000fe20000011600 */
[----:B------:R-:W-:Y:S01]  /*a620*/  IMAD.MOV.U32 R9, RZ, RZ, -0x1 ;  /* 0xffffffffff097424 */ /* 0x000fe200078e00ff */
[----:B------:R-:W-:Y:S01]  /*a630*/  ISETP.GT.U32.AND P1, PT, R0, 0x7, PT ;  /* 0x000000070000780c */ /* 0x000fe20003f24070 */
[----:B------:R-:W-:Y:S01]  /*a640*/  IMAD.MOV.U32 R8, RZ, RZ, -0x1 ;  /* 0xffffffffff087424 */ /* 0x000fe200078e00ff */
[----:B------:R-:W-:-:S02]  /*a650*/  LOP3.LUT R4, R4, 0x1, RZ, 0xc0, !PT ;  /* 0x0000000104047812 */ /* 0x000fc400078ec0ff */
[----:B------:R-:W-:Y:S01]  /*a660*/  ISETP.LT.U32.AND P1, PT, R13, 0x8, P1 ;  /* 0x000000080d00780c */ /* 0x000fe20000f21070 */
[----:B------:R-:W0:Y:S01]  /*a670*/  @P3 S2R R6, SR_CgaCtaId ;  /* 0x0000000000063919 */ /* 0x000e220000008800 */
[----:B------:R-:W-:Y:S02]  /*a680*/  @P3 MOV R5, 0x400 ;  /* 0x0000040000053802 */ /* 0x000fe40000000f00 */
[----:B------:R-:W-:Y:S02]  /*a690*/  IADD3.X R17, R17, UR13, RZ, P4, !PT ;  /* 0x0000000d11117c10 */ /* 0x000fe4000a7fe4ff */
[----:B------:R-:W-:Y:S02]  /*a6a0*/  ISETP.GE.U32.AND P4, PT, R16, UR4, PT ;  /* 0x0000000410007c0c */ /* 0x000fe4000bf86070 */
[----:B------:R-:W-:Y:S02]  /*a6b0*/  LOP3.LUT R0, R0, 0x7, RZ, 0xc0, !PT ;  /* 0x0000000700007812 */ /* 0x000fe400078ec0ff */
[----:B------:R-:W-:-:S02]  /*a6c0*/  PRMT R11, RZ, 0x7610, R11 ;  /* 0x00007610ff0b7816 */ /* 0x000fc4000000000b */
[----:B0-----:R-:W-:-:S04]  /*a6d0*/  @P3 LEA R5, R6, R5, 0x18 ;  /* 0x0000000506053211 */ /* 0x001fc800078ec0ff */
[----:B------:R0:W-:Y:S01]  /*a6e0*/  @P3 SYNCS.ARRIVE.TRANS64.A1T0 RZ, [R5+URZ+0x98], RZ ;  /* 0x000098ff05ff39a7 */ /* 0x0001e2000810003f */
[----:B------:R-:W-:Y:S02]  /*a6f0*/  ISETP.NE.U32.AND P3, PT, R4, 0x1, PT ;  /* 0x000000010400780c */ /* 0x000fe40003f65070 */
[----:B------:R-:W-:Y:S02]  /*a700*/  SEL R4, RZ, 0x1, !P1 ;  /* 0x00000001ff047807 */ /* 0x000fe40004800000 */
[----:B------:R-:W-:Y:S02]  /*a710*/  ISETP.GE.U32.AND.EX P1, PT, R17, UR5, PT, P4 ;  /* 0x0000000511007c0c */ /* 0x000fe4000bf26140 */
[----:B------:R-:W-:-:S04]  /*a720*/  ISETP.GT.U32.AND P3, PT, R13, 0x7, !P3 ;  /* 0x000000070d00780c */ /* 0x000fc80005f64070 */
[----:B0-----:R-:W-:-:S04]  /*a730*/  SEL R5, RZ, 0x1, !P3 ;  /* 0x00000001ff057807 */ /* 0x001fc80005800000 */
[--C-:B------:R-:W-:Y:S02]  /*a740*/  LOP3.LUT R3, R5, R3, R4.reuse, 0x96, !PT ;  /* 0x0000000305037212 */ /* 0x100fe400078e9604 */
[----:B------:R-:W-:Y:S01]  /*a750*/  PRMT R4, RZ, 0x7610, R4 ;  /* 0x00007610ff047816 */ /* 0x000fe20000000004 */
[----:B------:R-:W-:Y:S06]  /*a760*/  @P1 BRA `(.L_x_204) ;  /* 0x00000004004c1947 */ /* 0x000fec0003800000 */
[----:B------:R-:W-:Y:S01]  /*a770*/  ULDC.64 UR4, c[0x0][0x628] ;  /* 0x00018a0000047ab9 */ /* 0x000fe20000000a00 */
[----:B------:R-:W0:Y:S01]  /*a780*/  S2R R14, SR_CTAID.X ;  /* 0x00000000000e7919 */ /* 0x000e220000002500 */
[----:B------:R-:W-:Y:S01]  /*a790*/  ISETP.NE.U32.AND P1, PT, RZ, UR4, PT ;  /* 0x00000004ff007c0c */ /* 0x000fe2000bf25070 */
[----:B------:R-:W-:Y:S01]  /*a7a0*/  ULDC UR7, c[0x0][0x630] ;  /* 0x00018c0000077ab9 */ /* 0x000fe20000000800 */
[----:B------:R-:W-:Y:S01]  /*a7b0*/  IMAD.MOV.U32 R4, RZ, RZ, R16 ;  /* 0x000000ffff047224 */ /* 0x000fe200078e0010 */
[----:B------:R-:W1:Y:S01]  /*a7c0*/  S2R R12, SR_CTAID.Y ;  /* 0x00000000000c7919 */ /* 0x000e620000002600 */
[----:B------:R-:W-:Y:S01]  /*a7d0*/  ISETP.NE.AND.EX P1, PT, RZ, UR5, PT, P1 ;  /* 0x00000005ff007c0c */ /* 0x000fe2000bf25310 */
[----:B------:R-:W-:-:S12]  /*a7e0*/  IMAD.MOV.U32 R5, RZ, RZ, R17 ;  /* 0x000000ffff057224 */ /* 0x000fd800078e0011 */
[----:B------:R-:W-:Y:S05]  /*a7f0*/  @!P1 BRA `(.L_x_205) ;  /* 0x0000000000289947 */ /* 0x000fea0003800000 */
[----:B------:R-:W-:Y:S02]  /*a800*/  ULDC UR6, c[0x0][0x634] ;  /* 0x00018d0000067ab9 */ /* 0x000fe40000000800 */
[----:B------:R-:W-:-:S05]  /*a810*/  IADD3 R9, P1, R16, UR6, RZ ;  /* 0x0000000610097c10 */ /* 0x000fca000ff3e0ff */
[----:B------:R-:W-:-:S04]  /*a820*/  IMAD.X R15, RZ, RZ, R17, P1 ;  /* 0x000000ffff0f7224 */ /* 0x000fc800008e0611 */
[----:B------:R-:W-:-:S04]  /*a830*/  IMAD.WIDE.U32 R6, R15, UR4, RZ ;  /* 0x000000040f067c25 */ /* 0x000fc8000f8e00ff */
[----:B------:R-:W-:-:S04]  /*a840*/  IMAD.WIDE.U32 R6, P1, R9, UR5, R6 ;  /* 0x0000000509067c25 */ /* 0x000fc8000f820006 */
[----:B------:R-:W-:-:S04]  /*a850*/  IMAD.WIDE.U32 R8, R9, UR4, RZ ;  /* 0x0000000409087c25 */ /* 0x000fc8000f8e00ff */
[----:B------:R-:W-:Y:S01]  /*a860*/  IMAD.X R5, RZ, RZ, RZ, P1 ;  /* 0x000000ffff057224 */ /* 0x000fe200008e06ff */
[----:B------:R-:W-:Y:S01]  /*a870*/  IADD3 RZ, P1, R9, R6, RZ ;  /* 0x0000000609ff7210 */ /* 0x000fe20007f3e0ff */
[----:B------:R-:W-:-:S04]  /*a880*/  IMAD.MOV.U32 R4, RZ, RZ, R7 ;  /* 0x000000ffff047224 */ /* 0x000fc800078e0007 */
[----:B------:R-:W-:-:S08]  /*a890*/  IMAD.WIDE.U32.X R4, R15, UR5, R4, P1 ;  /* 0x000000050f047c25 */ /* 0x000fd000088e0404 */
.L_x_205:
[--C-:B------:R-:W-:Y:S01]  /*a8a0*/  SHF.R.U64 R8, R4, UR7, R5.reuse ;  /* 0x0000000704087c19 */ /* 0x100fe20008001205 */
[----:B------:R-:W-:Y:S01]  /*a8b0*/  ULDC.64 UR4, c[0x0][0x620] ;  /* 0x0001880000047ab9 */ /* 0x000fe20000000a00 */
[----:B------:R-:W-:Y:S01]  /*a8c0*/  SHF.R.U32.HI R4, RZ, UR7, R5 ;  /* 0x00000007ff047c19 */ /* 0x000fe20008011605 */
[----:B------:R-:W2:Y:S01]  /*a8d0*/  LDC R25, c[0x0][0x144] ;  /* 0x00005100ff197b82 */ /* 0x000ea20000000800 */
[----:B------:R-:W-:Y:S01]  /*a8e0*/  IADD3 R7, P1, RZ, -R8, RZ ;  /* 0x80000008ff077210 */ /* 0x000fe20007f3e0ff */
[----:B------:R-:W-:Y:S01]  /*a8f0*/  ULDC.64 UR8, c[0x0][0x640] ;  /* 0x0001900000087ab9 */ /* 0x000fe20000000a00 */
[----:B0-----:R-:W-:Y:S01]  /*a900*/  I2FP.F32.U32 R9, R14 ;  /* 0x0000000e00097245 */ /* 0x001fe20000201000 */
[----:B------:R-:W-:Y:S02]  /*a910*/  ULDC UR6, c[0x0][0x608] ;  /* 0x0001820000067ab9 */ /* 0x000fe40000000800 */
[----:B------:R-:W-:Y:S01]  /*a920*/  IMAD.X R4, RZ, RZ, ~R4, P1 ;  /* 0x000000ffff047224 */ /* 0x000fe200008e0e04 */
[----:B------:R-:W-:Y:S01]  /*a930*/  ISETP.NE.U32.AND P1, PT, RZ, UR8, PT ;  /* 0x00000008ff007c0c */ /* 0x000fe2000bf25070 */
[----:B------:R-:W0:Y:S02]  /*a940*/  LDC R21, c[0x0][0x148] ;  /* 0x00005200ff157b82 */ /* 0x000e240000000800 */
[----:B------:R-:W-:Y:S01]  /*a950*/  IMAD R6, R4, UR4, RZ ;  /* 0x0000000404067c24 */ /* 0x000fe2000f8e02ff */
[----:B------:R-:W-:Y:S01]  /*a960*/  ISETP.NE.AND.EX P1, PT, RZ, UR9, PT, P1 ;  /* 0x00000009ff007c0c */ /* 0x000fe2000bf25310 */
[----:B------:R-:W-:Y:S01]  /*a970*/  IMAD.WIDE.U32 R4, R7, UR4, R16 ;  /* 0x0000000407047c25 */ /* 0x000fe2000f8e0010 */
[----:B------:R-:W-:-:S03]  /*a980*/  ULDC UR4, c[0x0][0x150] ;  /* 0x0000540000047ab9 */ /* 0x000fc60000000800 */
[----:B------:R-:W-:Y:S02]  /*a990*/  IMAD R7, R7, UR5, R6 ;  /* 0x0000000507077c24 */ /* 0x000fe4000f8e0206 */
[----:B------:R-:W-:Y:S01]  /*a9a0*/  FMUL R6, R9, UR4 ;  /* 0x0000000409067c20 */ /* 0x000fe20008400000 */
[----:B------:R-:W-:Y:S01]  /*a9b0*/  ULDC UR4, c[0x0][0x618] ;  /* 0x0001860000047ab9 */ /* 0x000fe20000000800 */
[----:B------:R-:W-:Y:S01]  /*a9c0*/  ULDC UR5, c[0x0][0x154] ;  /* 0x0000550000057ab9 */ /* 0x000fe20000000800 */
[----:B------:R-:W-:-:S03]  /*a9d0*/  IMAD.IADD R5, R5, 0x1, R7 ;  /* 0x0000000105057824 */ /* 0x000fc600078e0207 */
[----:B------:R-:W3:Y:S02]  /*a9e0*/  F2I.U32.TRUNC.NTZ R6, R6 ;  /* 0x0000000600067305 */ /* 0x000ee4000020f000 */
[----:B------:R-:W-:Y:S02]  /*a9f0*/  SHF.R.U64 R9, R4, UR4, R5 ;  /* 0x0000000404097c19 */ /* 0x000fe40008001205 */
[----:B-1----:R-:W-:-:S05]  /*aa00*/  I2FP.F32.U32 R4, R12 ;  /* 0x0000000c00047245 */ /* 0x002fca0000201000 */
[----:B------:R-:W-:Y:S01]  /*aa10*/  FMUL R22, R4, UR5 ;  /* 0x0000000504167c20 */ /* 0x000fe20008400000 */
[----:B------:R-:W-:Y:S01]  /*aa20*/  SHF.R.U32.HI R4, RZ, UR4, R5 ;  /* 0x00000004ff047c19 */ /* 0x000fe20008011605 */
[----:B------:R-:W-:-:S03]  /*aa30*/  ULDC UR4, c[0x0][0x658] ;  /* 0x0001960000047ab9 */ /* 0x000fc60000000800 */
[--C-:B------:R-:W-:Y:S01]  /*aa40*/  SHF.R.U64 R20, R9, UR6, R4.reuse ;  /* 0x0000000609147c19 */ /* 0x100fe20008001204 */
[----:B------:R-:W1:Y:S01]  /*aa50*/  F2I.U32.TRUNC.NTZ R22, R22 ;  /* 0x0000001600167305 */ /* 0x000e62000020f000 */
[----:B------:R-:W-:Y:S01]  /*aa60*/  SHF.R.U32.HI R5, RZ, UR6, R4 ;  /* 0x00000006ff057c19 */ /* 0x000fe20008011604 */
[----:B---3--:R-:W-:-:S03]  /*aa70*/  IMAD.MOV R6, RZ, RZ, -R6 ;  /* 0x000000ffff067224 */ /* 0x008fc600078e0a06 */
[--C-:B------:R-:W-:Y:S01]  /*aa80*/  SHF.R.U64 R15, R20, UR4, R5.reuse ;  /* 0x00000004140f7c19 */ /* 0x100fe20008001205 */
[----:B--2---:R-:W-:Y:S01]  /*aa90*/  IMAD R14, R25, R6, R14 ;  /* 0x00000006190e7224 */ /* 0x004fe200078e020e */
[----:B------:R-:W-:-:S03]  /*aaa0*/  SHF.R.U32.HI R23, RZ, UR4, R5 ;  /* 0x00000004ff177c19 */ /* 0x000fc60008011605 */
[----:B------:R-:W-:Y:S02]  /*aab0*/  IMAD.MOV.U32 R4, RZ, RZ, R15 ;  /* 0x000000ffff047224 */ /* 0x000fe400078e000f */
[----:B------:R-:W-:Y:S01]  /*aac0*/  IMAD.MOV.U32 R5, RZ, RZ, R23 ;  /* 0x000000ffff057224 */ /* 0x000fe200078e0017 */
[----:B-1----:R-:W-:Y:S06]  /*aad0*/  @!P1 BRA `(.L_x_206) ;  /* 0x0000000000289947 */ /* 0x002fec0003800000 */
[----:B------:R-:W-:Y:S02]  /*aae0*/  ULDC UR4, c[0x0][0x64c] ;  /* 0x0001930000047ab9 */ /* 0x000fe40000000800 */
[----:B------:R-:W-:-:S05]  /*aaf0*/  IADD3 R5, P1, R15, UR4, RZ ;  /* 0x000000040f057c10 */ /* 0x000fca000ff3e0ff */
[----:B------:R-:W-:-:S04]  /*ab00*/  IMAD.X R23, RZ, RZ, R23, P1 ;  /* 0x000000ffff177224 */ /* 0x000fc800008e0617 */
[----:B------:R-:W-:-:S04]  /*ab10*/  IMAD.WIDE.U32 R6, R23, UR8, RZ ;  /* 0x0000000817067c25 */ /* 0x000fc8000f8e00ff */
[----:B------:R-:W-:-:S04]  /*ab20*/  IMAD.WIDE.U32 R6, P1, R5, UR9, R6 ;  /* 0x0000000905067c25 */ /* 0x000fc8000f820006 */
[----:B------:R-:W-:-:S04]  /*ab30*/  IMAD.WIDE.U32 R4, R5, UR8, RZ ;  /* 0x0000000805047c25 */ /* 0x000fc8000f8e00ff */
[----:B------:R-:W-:Y:S01]  /*ab40*/  IMAD.MOV.U32 R4, RZ, RZ, R7 ;  /* 0x000000ffff047224 */ /* 0x000fe200078e0007 */
[----:B------:R-:W-:Y:S01]  /*ab50*/  IADD3 RZ, P3, R5, R6, RZ ;  /* 0x0000000605ff7210 */ /* 0x000fe20007f7e0ff */
[----:B------:R-:W-:-:S04]  /*ab60*/  IMAD.X R5, RZ, RZ, RZ, P1 ;  /* 0x000000ffff057224 */ /* 0x000fc800008e06ff */
[----:B------:R-:W-:-:S08]  /*ab70*/  IMAD.WIDE.U32.X R4, R23, UR9, R4, P3 ;  /* 0x0000000917047c25 */ /* 0x000fd000098e0404 */
.L_x_206:
[----:B------:R-:W-:Y:S01]  /*ab80*/  ISETP.NE.AND P1, PT, R2, 0x1, PT ;  /* 0x000000010200780c */ /* 0x000fe20003f25270 */
[----:B------:R-:W-:Y:S01]  /*ab90*/  ULDC UR4, c[0x0][0x648] ;  /* 0x0001920000047ab9 */ /* 0x000fe20000000800 */
[----:B------:R-:W-:Y:S01]  /*aba0*/  LOP3.LUT R20, R20, UR17, RZ, 0xc0, !PT ;  /* 0x0000001114147c12 */ /* 0x000fe2000f8ec0ff */
[----:B------:R-:W-:Y:S01]  /*abb0*/  IMAD.MOV R22, RZ, RZ, -R22 ;  /* 0x000000ffff167224 */ /* 0x000fe200078e0a16 */
[----:B------:R-:W-:Y:S01]  /*abc0*/  SHF.R.U64 R5, R4, UR4, R5 ;  /* 0x0000000404057c19 */ /* 0x000fe20008001205 */
[----:B------:R-:W-:Y:S01]  /*abd0*/  ULDC UR4, c[0x0][0x638] ;  /* 0x00018e0000047ab9 */ /* 0x000fe20000000800 */
[----:B------:R-:W-:Y:S01]  /*abe0*/  LOP3.LUT R6, R9, UR16, RZ, 0xc0, !PT ;  /* 0x0000001009067c12 */ /* 0x000fe2000f8ec0ff */
[----:B------:R-:W-:Y:S02]  /*abf0*/  ULDC UR5, c[0x0][0x610] ;  /* 0x0001840000057ab9 */ /* 0x000fe40000000800 */
[----:B------:R-:W-:Y:S02]  /*ac00*/  IMAD.MOV R4, RZ, RZ, -R5 ;  /* 0x000000ffff047224 */ /* 0x000fe400078e0a05 */
[----:B------:R-:W-:-:S02]  /*ac10*/  IMAD R5, R5, UR18, R20 ;  /* 0x0000001205057c24 */ /* 0x000fc4000f8e0214 */
[----:B0-----:R-:W-:Y:S02]  /*ac20*/  @P1 IMAD R14, R21, R22, R12 ;  /* 0x00000016150e1224 */ /* 0x001fe400078e020c */
[----:B------:R-:W-:Y:S01]  /*ac30*/  IMAD R15, R4, UR4, R15 ;  /* 0x00000004040f7c24 */ /* 0x000fe2000f8e020f */
[----:B------:R-:W-:Y:S01]  /*ac40*/  ULDC UR4, c[0x0][0x600] ;  /* 0x0001800000047ab9 */ /* 0x000fe20000000800 */
[----:B------:R-:W-:Y:S02]  /*ac50*/  IMAD R14, R5, UR5, R14 ;  /* 0x00000005050e7c24 */ /* 0x000fe4000f8e020e */
[----:B------:R-:W-:Y:S02]  /*ac60*/  IMAD R15, R15, UR4, R6 ;  /* 0x000000040f0f7c24 */ /* 0x000fe4000f8e0206 */
[----:B------:R-:W-:-:S03]  /*ac70*/  IMAD.MOV.U32 R4, RZ, RZ, 0x1 ;  /* 0x00000001ff047424 */ /* 0x000fc600078e00ff */
[----:B------:R-:W-:Y:S02]  /*ac80*/  SEL R9, R15, R14, !P1 ;  /* 0x0000000e0f097207 */ /* 0x000fe40004800000 */
[----:B------:R-:W-:-:S07]  /*ac90*/  SEL R7, R14, R15, !P1 ;  /* 0x0000000f0e077207 */ /* 0x000fce0004800000 */
.L_x_204:
[----:B------:R-:W-:Y:S05]  /*aca0*/  BSYNC B1 ;  /* 0x0000000000017941 */ /* 0x000fea0003800000 */
.L_x_203:
[----:B------:R-:W-:-:S13]  /*acb0*/  LOP3.LUT P1, RZ, R4, 0xff, RZ, 0xc0, !PT ;  /* 0x000000ff04ff7812 */ /* 0x000fda000782c0ff */
[----:B------:R-:W-:Y:S05]  /*acc0*/  @P1 BRA `(.L_x_207) ;  /* 0xfffffff400481947 */ /* 0x000fea000383ffff */
[----:B------:R-:W-:Y:S05]  /*acd0*/  BSYNC B0 ;  /* 0x0000000000007941 */ /* 0x000fea0003800000 */
.L_x_195:
[----:B------:R-:W-:-:S03]  /*ace0*/  UMOV UR4, 0xffffffff ;  /* 0xffffffff00047882 */ /* 0x000fc60000000000 */
[----:B------:R-:W-:Y:S05]  /*acf0*/  BRA.DIV UR4, `(.L_x_208) ;  /* 0x0000000604a87947 */ /* 0x000fea000b800000 */
[----:B------:R-:W-:-:S13]  /*ad00*/  ELECT P6, URZ, PT ;  /* 0x00000000003f782f */ /* 0x000fda00038c0000 */
.L_x_226:
[----:B------:R-:W-:Y:S04]  /*ad10*/  BSSY B0, `(.L_x_209) ;  /* 0x000004f000007945 */ /* 0x000fe80003800000 */
[----:B------:R-:W-:Y:S05]  /*ad20*/  @!P6 BRA `(.L_x_210) ;  /* 0x000000040034e947 */ /* 0x000fea0003800000 */
[----:B------:R-:W-:-:S04]  /*ad30*/  LOP3.LUT R19, R19, 0x2, RZ, 0xfc, !PT ;  /* 0x0000000213137812 */ /* 0x000fc800078efcff */
[----:B------:R-:W-:-:S13]  /*ad40*/  ISETP.NE.AND P0, PT, R19, 0x3, PT ;  /* 0x000000031300780c */ /* 0x000fda0003f05270 */
[----:B------:R-:W-:Y:S05]  /*ad50*/  @!P0 BRA `(.L_x_211) ;  /* 0x0000000000048947 */ /* 0x000fea0003800000 */
[----:B------:R-:W-:Y:S01]  /*ad60*/  BPT.TRAP 0x1 ;  /* 0x000000040000795c */ /* 0x000fe20000300000 */
.L_x_211:
[----:B------:R-:W0:Y:S01]  /*ad70*/  S2R R5, SR_CgaCtaId ;  /* 0x0000000000057919 */ /* 0x000e220000008800 */
[----:B------:R-:W-:Y:S02]  /*ad80*/  MOV R2, 0x400 ;  /* 0x0000040000027802 */ /* 0x000fe40000000f00 */
[----:B------:R-:W-:Y:S02]  /*ad90*/  SHF.L.U32 R4, R3, 0x1f, RZ ;  /* 0x0000001f03047819 */ /* 0x000fe400000006ff */
[----:B0-----:R-:W-:-:S05]  /*ada0*/  LEA R5, R5, R2, 0x18 ;  /* 0x0000000205057211 */ /* 0x001fca00078ec0ff */
[----:B------:R-:W-:-:S04]  /*adb0*/  VIADD R5, R5, 0x40 ;  /* 0x0000004005057836 */ /* 0x000fc80000000000 */
[C---:B------:R-:W-:Y:S02]  /*adc0*/  IMAD R7, R0.reuse, 0x8, R5 ;  /* 0x0000000800077824 */ /* 0x040fe400078e0205 */
[----:B------:R-:W-:Y:S02]  /*add0*/  VIADD R0, R0, 0x1 ;  /* 0x0000000100007836 */ /* 0x000fe40000000000 */
[----:B------:R-:W0:Y:S03]  /*ade0*/  SYNCS.PHASECHK.TRANS64.TRYWAIT P0, [R7+URZ], R4 ;  /* 0x00000004070075a7 */ /* 0x000e26000800017f */
[----:B------:R-:W-:-:S04]  /*adf0*/  ISETP.NE.AND P1, PT, R0, 0x8, PT ;  /* 0x000000080000780c */ /* 0x000fc80003f25270 */
[----:B------:R-:W-:Y:S02]  /*ae00*/  SEL R2, RZ, 0x1, P1 ;  /* 0x00000001ff027807 */ /* 0x000fe40000800000 */
[----:B------:R-:W-:Y:S02]  /*ae10*/  SEL R0, R0, RZ, P1 ;  /* 0x000000ff00007207 */ /* 0x000fe40000800000 */
[----:B------:R-:W-:-:S03]  /*ae20*/  LOP3.LUT R9, R3, R2, RZ, 0x3c, !PT ;  /* 0x0000000203097212 */ /* 0x000fc600078e3cff */
[----:B------:R-:W-:Y:S01]  /*ae30*/  IMAD R6, R0, 0x8, R5 ;  /* 0x0000000800067824 */ /* 0x000fe200078e0205 */
[----:B------:R-:W-:Y:S01]  /*ae40*/  SHF.L.U32 R3, R9, 0x1f, RZ ;  /* 0x0000001f09037819 */ /* 0x000fe200000006ff */
[----:B0-----:R-:W-:Y:S06]  /*ae50*/  @!P0 BRA `(.L_x_212) ;  /* 0x0000000400708947 */ /* 0x001fec0003800000 */
.L_x_227:
[----:B------:R-:W1:Y:S01]  /*ae60*/  SYNCS.PHASECHK.TRANS64.TRYWAIT P0, [R6+URZ], R3 ;  /* 0x00000003060075a7 */ /* 0x000e62000800017f */
[----:B------:R-:W-:-:S05]  /*ae70*/  VIADD R0, R0, 0x1 ;  /* 0x0000000100007836 */ /* 0x000fca0000000000 */
[----:B------:R-:W-:-:S04]  /*ae80*/  ISETP.NE.AND P1, PT, R0, 0x8, PT ;  /* 0x000000080000780c */ /* 0x000fc80003f25270 */
[----:B------:R-:W-:Y:S02]  /*ae90*/  SEL R2, RZ, 0x1, P1 ;  /* 0x00000001ff027807 */ /* 0x000fe40000800000 */
[----:B------:R-:W-:Y:S02]  /*aea0*/  SEL R0, R0, RZ, P1 ;  /* 0x000000ff00007207 */ /* 0x000fe40000800000 */
[----:B------:R-:W-:-:S03]  /*aeb0*/  LOP3.LUT R9, R9, R2, RZ, 0x3c, !PT ;  /* 0x0000000209097212 */ /* 0x000fc600078e3cff */
[----:B0-----:R-:W-:Y:S01]  /*aec0*/  IMAD R7, R0, 0x8, R5 ;  /* 0x0000000800077824 */ /* 0x001fe200078e0205 */
[----:B------:R-:W-:Y:S01]  /*aed0*/  SHF.L.U32 R4, R9, 0x1f, RZ ;  /* 0x0000001f09047819 */ /* 0x000fe200000006ff */
[----:B-1----:R-:W-:Y:S06]  /*aee0*/  @!P0 BRA `(.L_x_213) ;  /* 0x0000000400608947 */ /* 0x002fec0003800000 */
.L_x_228:
        /* <DEDUP_REMOVED lines=9> */
.L_x_229:
        /* <DEDUP_REMOVED lines=9> */
.L_x_230:
        /* <DEDUP_REMOVED lines=9> */
.L_x_231:
        /* <DEDUP_REMOVED lines=9> */
.L_x_232:
[----:B------:R-:W1:Y:S01]  /*b130*/  SYNCS.PHASECHK.TRANS64.TRYWAIT P0, [R7+URZ], R4 ;  /* 0x00000004070075a7 */ /* 0x000e62000800017f */
[----:B------:R-:W-:-:S05]  /*b140*/  VIADD R0, R0, 0x1 ;  /* 0x0000000100007836 */ /* 0x000fca0000000000 */
[----:B------:R-:W-:-:S04]  /*b150*/  ISETP.NE.AND P1, PT, R0, 0x8, PT ;  /* 0x000000080000780c */ /* 0x000fc80003f25270 */
[----:B------:R-:W-:Y:S02]  /*b160*/  SEL R2, RZ, 0x1, P1 ;  /* 0x00000001ff027807 */ /* 0x000fe40000800000 */
[----:B------:R-:W-:Y:S02]  /*b170*/  SEL R0, R0, RZ, P1 ;  /* 0x000000ff00007207 */ /* 0x000fe40000800000 */
[----:B------:R-:W-:Y:S01]  /*b180*/  LOP3.LUT R2, R9, R2, RZ, 0x3c, !PT ;  /* 0x0000000209027212 */ /* 0x000fe200078e3cff */
[----:B-1----:R-:W-:Y:S06]  /*b190*/  @!P0 BRA `(.L_x_218) ;  /* 0x0000000400188947 */ /* 0x002fec0003800000 */
.L_x_233:
[----:B------:R-:W-:Y:S01]  /*b1a0*/  IMAD R5, R0, 0x8, R5 ;  /* 0x0000000800057824 */ /* 0x000fe200078e0205 */
[----:B------:R-:W-:-:S07]  /*b1b0*/  SHF.L.U32 R0, R2, 0x1f, RZ ;  /* 0x0000001f02007819 */ /* 0x000fce00000006ff */
.L_x_219:
[----:B--2---:R2:W3:Y:S02]  /*b1c0*/  SYNCS.PHASECHK.TRANS64.TRYWAIT P0, [R5+URZ], R0 ;  /* 0x00000000050075a7 */ /* 0x0044e4000800017f */
[----:B---3--:R-:W-:Y:S05]  /*b1d0*/  @!P0 NANOSLEEP.SYNCS 0x989680 ;  /* 0x009896800000895d */ /* 0x008fea0003900000 */
[----:B------:R-:W3:Y:S02]  /*b1e0*/  @!P0 SYNCS.PHASECHK.TRANS64 P0, [R5+URZ], R0 ;  /* 0x00000000050085a7 */ /* 0x000ee4000800007f */
[----:B---3--:R-:W-:Y:S05]  /*b1f0*/  @!P0 BRA `(.L_x_219) ;  /* 0xfffffffc00f08947 */ /* 0x008fea000383ffff */
.L_x_210:
[----:B------:R-:W-:Y:S05]  /*b200*/  BSYNC B0 ;  /* 0x0000000000007941 */ /* 0x000fea0003800000 */
.L_x_209:
[----:B------:R-:W-:Y:S05]  /*b210*/  EXIT ;  /* 0x000000000000794d */ /* 0x000fea0003800000 */
.L_x_18:
[----:B---3--:R3:W4:Y:S02]  /*b220*/  SYNCS.PHASECHK.TRANS64.TRYWAIT P1, [R3+URZ], R0 ;  /* 0x00000000030075a7 */ /* 0x008724000802017f */
[----:B----4-:R-:W-:Y:S05]  /*b230*/  @!P1 NANOSLEEP.SYNCS 0x989680 ;  /* 0x009896800000995d */ /* 0x010fea0003900000 */
[----:B------:R-:W4:Y:S02]  /*b240*/  @!P1 SYNCS.PHASECHK.TRANS64 P1, [R3+URZ], R0 ;  /* 0x00000000030095a7 */ /* 0x000f24000802007f */
[----:B----4-:R-:W-:Y:S05]  /*b250*/  @!P1 BRA `(.L_x_18) ;  /* 0xfffffffc00f09947 */ /* 0x010fea000383ffff */
[----:B------:R-:W-:Y:S05]  /*b260*/  BRA `(.L_x_17) ;  /* 0xffffff6000147947 */ /* 0x000fea000383ffff */
.L_x_23:
[----:B-1----:R-:W-:-:S04]  /*b270*/  IMAD.U32 R5, RZ, RZ, UR8 ;  /* 0x00000008ff057e24 */ /* 0x002fc8000f8e00ff */
[----:B------:R1:W2:Y:S03]  /*b280*/  SYNCS.PHASECHK.TRANS64.TRYWAIT P1, [R5+URZ], R4 ;  /* 0x00000004050075a7 */ /* 0x0002a6000802017f */
[----:B--2---:R-:W-:Y:S05]  /*b290*/  @!P1 NANOSLEEP.SYNCS 0x989680 ;  /* 0x009896800000995d */ /* 0x004fea0003900000 */
[----:B------:R-:W2:Y:S02]  /*b2a0*/  @!P1 SYNCS.PHASECHK.TRANS64 P1, [R5+URZ], R4 ;  /* 0x00000004050095a7 */ /* 0x000ea4000802007f */
[----:B--2---:R-:W-:Y:S05]  /*b2b0*/  @!P1 BRA `(.L_x_23) ;  /* 0xfffffffc00ec9947 */ /* 0x004fea000383ffff */
[----:B------:R-:W-:Y:S05]  /*b2c0*/  BRA `(.L_x_22) ;  /* 0xffffff6400147947 */ /* 0x000fea000383ffff */
.L_x_196:
[----:B------:R-:W-:Y:S01]  /*b2d0*/  BSSY B1, `(.L_x_220) ;  /* 0x0000006000017945 */ /* 0x000fe20003800000 */
[----:B------:R-:W-:-:S07]  /*b2e0*/  IMAD.MOV.U32 R15, RZ, RZ, -0x1 ;  /* 0xffffffffff0f7424 */ /* 0x000fce00078e00ff */
[----:B------:R-:W-:Y:S05]  /*b2f0*/  WARPSYNC.COLLECTIVE R15, `(.L_x_221) ;  /* 0x000000000f0c7348 */ /* 0x000fea0003c00000 */
[----:B------:R-:W-:Y:S02]  /*b300*/  ELECT P6, UR62, PT ;  /* 0x00000000003e782f */ /* 0x000fe400038c0000 */
[----:B------:R-:W-:Y:S01]  /*b310*/  MOV R14, UR62 ;  /* 0x0000003e000e7c02 */ /* 0x000fe20008000f00 */
[----:B------:R-:W-:Y:S10]  /*b320*/  ENDCOLLECTIVE ;  /* 0x000000000000791b */ /* 0x000ff40003800000 */
.L_x_221:
[----:B------:R-:W-:Y:S05]  /*b330*/  BSYNC B1 ;  /* 0x0000000000017941 */ /* 0x000fea0003800000 */
.L_x_220:
[----:B------:R-:W-:Y:S05]  /*b340*/  BRA `(.L_x_222) ;  /* 0xffffffec00b47947 */ /* 0x000fea000383ffff */
.L_x_199:
[----:B0-----:R0:W1:Y:S02]  /*b350*/  SYNCS.PHASECHK.TRANS64.TRYWAIT P1, [R12+URZ+0x40], R7 ;  /* 0x000040070c0075a7 */ /* 0x001064000802017f */
[----:B-1----:R-:W-:Y:S05]  /*b360*/  @!P1 NANOSLEEP.SYNCS 0x989680 ;  /* 0x009896800000995d */ /* 0x002fea0003900000 */
[----:B------:R-:W1:Y:S02]  /*b370*/  @!P1 SYNCS.PHASECHK.TRANS64 P1, [R12+URZ+0x40], R7 ;  /* 0x000040070c0095a7 */ /* 0x000e64000802007f */
[----:B-1----:R-:W-:Y:S05]  /*b380*/  @!P1 BRA `(.L_x_199) ;  /* 0xfffffffc00f09947 */ /* 0x002fea000383ffff */
[----:B------:R-:W-:Y:S05]  /*b390*/  BRA `(.L_x_223) ;  /* 0xffffffec00e87947 */ /* 0x000fea000383ffff */
.L_x_208:
[----:B------:R-:W-:Y:S01]  /*b3a0*/  BSSY B0, `(.L_x_224) ;  /* 0x0000006000007945 */ /* 0x000fe20003800000 */
[----:B------:R-:W-:-:S07]  /*b3b0*/  IMAD.MOV.U32 R15, RZ, RZ, -0x1 ;  /* 0xffffffffff0f7424 */ /* 0x000fce00078e00ff */
[----:B------:R-:W-:Y:S05]  /*b3c0*/  WARPSYNC.COLLECTIVE R15, `(.L_x_225) ;  /* 0x000000000f0c7348 */ /* 0x000fea0003c00000 */
[----:B------:R-:W-:Y:S02]  /*b3d0*/  ELECT P6, UR62, PT ;  /* 0x00000000003e782f */ /* 0x000fe400038c0000 */
[----:B------:R-:W-:Y:S01]  /*b3e0*/  MOV R14, UR62 ;  /* 0x0000003e000e7c02 */ /* 0x000fe20008000f00 */
[----:B------:R-:W-:Y:S10]  /*b3f0*/  ENDCOLLECTIVE ;  /* 0x000000000000791b */ /* 0x000ff40003800000 */
.L_x_225:
[----:B------:R-:W-:Y:S05]  /*b400*/  BSYNC B0 ;  /* 0x0000000000007941 */ /* 0x000fea0003800000 */
.L_x_224:
[----:B------:R-:W-:Y:S05]  /*b410*/  BRA `(.L_x_226) ;  /* 0xfffffff8003c7947 */ /* 0x000fea000383ffff */
.L_x_212:
[----:B0-----:R0:W1:Y:S02]  /*b420*/  SYNCS.PHASECHK.TRANS64.TRYWAIT P0, [R7+URZ], R4 ;  /* 0x00000004070075a7 */ /* 0x001064000800017f */
[----:B-1----:R-:W-:Y:S05]  /*b430*/  @!P0 NANOSLEEP.SYNCS 0x989680 ;  /* 0x009896800000895d */ /* 0x002fea0003900000 */
[----:B------:R-:W1:Y:S02]  /*b440*/  @!P0 SYNCS.PHASECHK.TRANS64 P0, [R7+URZ], R4 ;  /* 0x00000004070085a7 */ /* 0x000e64000800007f */
[----:B-1----:R-:W-:Y:S05]  /*b450*/  @!P0 BRA `(.L_x_212) ;  /* 0xfffffffc00f08947 */ /* 0x002fea000383ffff */
[----:B------:R-:W-:Y:S05]  /*b460*/  BRA `(.L_x_227) ;  /* 0xfffffff8007c7947 */ /* 0x000fea000383ffff */
.L_x_213:
[----:B0-----:R0:W1:Y:S02]  /*b470*/  SYNCS.PHASECHK.TRANS64.TRYWAIT P0, [R6+URZ], R3 ;  /* 0x00000003060075a7 */ /* 0x001064000800017f */
[----:B-1----:R-:W-:Y:S05]  /*b480*/  @!P0 NANOSLEEP.SYNCS 0x989680 ;  /* 0x009896800000895d */ /* 0x002fea0003900000 */
[----:B------:R-:W1:Y:S02]  /*b490*/  @!P0 SYNCS.PHASECHK.TRANS64 P0, [R6+URZ], R3 ;  /* 0x00000003060085a7 */ /* 0x000e64000800007f */
[----:B-1----:R-:W-:Y:S05]  /*b4a0*/  @!P0 BRA `(.L_x_213) ;  /* 0xfffffffc00f08947 */ /* 0x002fea000383ffff */
[----:B------:R-:W-:Y:S05]  /*b4b0*/  BRA `(.L_x_228) ;  /* 0xfffffff8008c7947 */ /* 0x000fea000383ffff */
.L_x_214:
[----:B0-----:R0:W1:Y:S02]  /*b4c0*/  SYNCS.PHASECHK.TRANS64.TRYWAIT P0, [R7+URZ], R4 ;  /* 0x00000004070075a7 */ /* 0x001064000800017f */
[----:B-1----:R-:W-:Y:S05]  /*b4d0*/  @!P0 NANOSLEEP.SYNCS 0x989680 ;  /* 0x009896800000895d */ /* 0x002fea0003900000 */
[----:B------:R-:W1:Y:S02]  /*b4e0*/  @!P0 SYNCS.PHASECHK.TRANS64 P0, [R7+URZ], R4 ;  /* 0x00000004070085a7 */ /* 0x000e64000800007f */
[----:B-1----:R-:W-:Y:S05]  /*b4f0*/  @!P0 BRA `(.L_x_214) ;  /* 0xfffffffc00f08947 */ /* 0x002fea000383ffff */
[----:B------:R-:W-:Y:S05]  /*b500*/  BRA `(.L_x_229) ;  /* 0xfffffff8009c7947 */ /* 0x000fea000383ffff */
.L_x_215:
[----:B0-----:R0:W1:Y:S02]  /*b510*/  SYNCS.PHASECHK.TRANS64.TRYWAIT P0, [R6+URZ], R3 ;  /* 0x00000003060075a7 */ /* 0x001064000800017f */
[----:B-1----:R-:W-:Y:S05]  /*b520*/  @!P0 NANOSLEEP.SYNCS 0x989680 ;  /* 0x009896800000895d */ /* 0x002fea0003900000 */
[----:B------:R-:W1:Y:S02]  /*b530*/  @!P0 SYNCS.PHASECHK.TRANS64 P0, [R6+URZ], R3 ;  /* 0x00000003060085a7 */ /* 0x000e64000800007f */
[----:B-1----:R-:W-:Y:S05]  /*b540*/  @!P0 BRA `(.L_x_215) ;  /* 0xfffffffc00f08947 */ /* 0x002fea000383ffff */
[----:B------:R-:W-:Y:S05]  /*b550*/  BRA `(.L_x_230) ;  /* 0xfffffff800ac7947 */ /* 0x000fea000383ffff */
.L_x_216:
[----:B0-----:R0:W1:Y:S02]  /*b560*/  SYNCS.PHASECHK.TRANS64.TRYWAIT P0, [R7+URZ], R4 ;  /* 0x00000004070075a7 */ /* 0x001064000800017f */
[----:B-1----:R-:W-:Y:S05]  /*b570*/  @!P0 NANOSLEEP.SYNCS 0x989680 ;  /* 0x009896800000895d */ /* 0x002fea0003900000 */
[----:B------:R-:W1:Y:S02]  /*b580*/  @!P0 SYNCS.PHASECHK.TRANS64 P0, [R7+URZ], R4 ;  /* 0x00000004070085a7 */ /* 0x000e64000800007f */
[----:B-1----:R-:W-:Y:S05]  /*b590*/  @!P0 BRA `(.L_x_216) ;  /* 0xfffffffc00f08947 */ /* 0x002fea000383ffff */
[----:B------:R-:W-:Y:S05]  /*b5a0*/  BRA `(.L_x_231) ;  /* 0xfffffff800bc7947 */ /* 0x000fea000383ffff */
.L_x_217:
[----:B0-----:R0:W1:Y:S02]  /*b5b0*/  SYNCS.PHASECHK.TRANS64.TRYWAIT P0, [R6+URZ], R3 ;  /* 0x00000003060075a7 */ /* 0x001064000800017f */
[----:B-1----:R-:W-:Y:S05]  /*b5c0*/  @!P0 NANOSLEEP.SYNCS 0x989680 ;  /* 0x009896800000895d */ /* 0x002fea0003900000 */
[----:B------:R-:W1:Y:S02]  /*b5d0*/  @!P0 SYNCS.PHASECHK.TRANS64 P0, [R6+URZ], R3 ;  /* 0x00000003060085a7 */ /* 0x000e64000800007f */
[----:B-1----:R-:W-:Y:S05]  /*b5e0*/  @!P0 BRA `(.L_x_217) ;  /* 0xfffffffc00f08947 */ /* 0x002fea000383ffff */
[----:B------:R-:W-:Y:S05]  /*b5f0*/  BRA `(.L_x_232) ;  /* 0xfffffff800cc7947 */ /* 0x000fea000383ffff */
.L_x_218:
[----:B-1----:R1:W2:Y:S02]  /*b600*/  SYNCS.PHASECHK.TRANS64.TRYWAIT P0, [R7+URZ], R4 ;  /* 0x00000004070075a7 */ /* 0x0022a4000800017f */
[----:B--2---:R-:W-:Y:S05]  /*b610*/  @!P0 NANOSLEEP.SYNCS 0x989680 ;  /* 0x009896800000895d */ /* 0x004fea0003900000 */
[----:B------:R-:W2:Y:S02]  /*b620*/  @!P0 SYNCS.PHASECHK.TRANS64 P0, [R7+URZ], R4 ;  /* 0x00000004070085a7 */ /* 0x000ea4000800007f */
[----:B--2---:R-:W-:Y:S05]  /*b630*/  @!P0 BRA `(.L_x_218) ;  /* 0xfffffffc00f08947 */ /* 0x004fea000383ffff */
[----:B------:R-:W-:Y:S05]  /*b640*/  BRA `(.L_x_233) ;  /* 0xfffffff800d47947 */ /* 0x000fea000383ffff */
.L_x_234:
[----:B------:R-:W-:-:S00]  /*b650*/  BRA `(.L_x_234) ;  /* 0xfffffffc00fc7947 */ /* 0x000fc0000383ffff */
[----:B------:R-:W-:-:S00]  /*b660*/  NOP ;  /* 0x0000000000007918 */ /* 0x000fc00000000000 */
        /* <DEDUP_REMOVED lines=9> */
.L_x_235:


//--------------------- .nv.global.init           --------------------------
	.section	.nv.global.init,"aw",@progbits
.nv.global.init:
	.type		$str$22,@object
	.size		$str$22,($str$23 - $str$22)
$str$22:
        /*0000*/ 	.byte	0x6b, 0x5f, 0x74, 0x69, 0x6c, 0x65, 0x5f, 0x63, 0x6f, 0x75, 0x6e, 0x74, 0x20, 0x3e, 0x3d, 0x20
        /*0010*/ 	.byte	0x31, 0x00
	.type		$str$23,@object
	.size		$str$23,(__unnamed_1 - $str$23)
$str$23:
        /*0012*/ 	.byte	0x2f, 0x74, 0x6d, 0x70, 0x2f, 0x63, 0x75, 0x74, 0x6c, 0x61, 0x73, 0x73, 0x5f, 0x73, 0x77, 0x65
        /*0022*/ 	.byte	0x65, 0x70, 0x5f, 0x73, 0x72, 0x63, 0x2f, 0x69, 0x6e, 0x63, 0x6c, 0x75, 0x64, 0x65, 0x2f, 0x63
        /*0032*/ 	.byte	0x75, 0x74, 0x6c, 0x61, 0x73, 0x73, 0x2f, 0x67, 0x65, 0x6d, 0x6d, 0x2f, 0x63, 0x6f, 0x6c, 0x6c
        /*0042*/ 	.byte	0x65, 0x63, 0x74, 0x69, 0x76, 0x65, 0x2f, 0x73, 0x6d, 0x39, 0x30, 0x5f, 0x6d, 0x6d, 0x61, 0x5f
        /*0052*/ 	.byte	0x74, 0x6d, 0x61, 0x5f, 0x67, 0x6d, 0x6d, 0x61, 0x5f, 0x73, 0x73, 0x5f, 0x77, 0x61, 0x72, 0x70
        /*0062*/ 	.byte	0x73, 0x70, 0x65, 0x63, 0x69, 0x61, 0x6c, 0x69, 0x7a, 0x65, 0x64, 0x2e, 0x68, 0x70, 0x70, 0x00
	.type		__unnamed_1,@object
	.size		__unnamed_1,(.L_0 - __unnamed_1)
__unnamed_1:
        /*0072*/ 	.byte	0x76, 0x6f, 0x69, 0x64, 0x20, 0x63, 0x75, 0x74, 0x6c, 0x61, 0x73, 0x73, 0x3a, 0x3a, 0x67, 0x65
        /* <DEDUP_REMOVED lines=180> */
        /*0bc2*/ 	.byte	0x79, 0x5d, 0x00
.L_0:


//--------------------- .nv.shared._ZN7cutlass13device_kernelINS_4gemm6kernel13GemmUniversalIN4cute5tupleIJiiiiEEENS1_10collective13CollectiveMmaINS1_34MainloopSm90TmaGmmaWarpSpecializedILi8ENS5_IJNS4_1CILi1EEESB_SB_EEENS1_35KernelTmaWarpSpecializedCooperativeEEENS5_IJNSA_ILi384EEENSA_ILi64EEENSA_ILi32EEEEEENS_10bfloat16_tENS5_IJlSB_lEEESJ_SK_NS4_8TiledMMAINS4_8MMA_AtomIJNS4_4SM904GMMA27MMA_64x64x16_F32BF16BF16_SSILNSO_5MajorE0ELSQ_0ELNSO_7ScaleInE1ELSR_1EEEEEENS4_6LayoutINS5_IJNSA_ILi2EEESB_SB_EEENS5_IJSB_NSA_ILi0EEESX_EEEEENS5_IJNS4_10UnderscoreES10_S10_EEEEENS4_13SM90_TMA_LOADENS4_14ComposedLayoutINS4_7SwizzleILi2ELi4ELi3EEENS4_18smem_ptr_flag_bitsILi16EEENSU_INS5_IJNSA_ILi8EEESH_EEENS5_IJSH_SB_EEEEEEEvNS4_8identityES13_S1D_vS1E_EENS_8epilogue10collective6detail29Sm90TmaWarpSpecializedAdapterINS1H_15DefaultEpilogueISJ_SK_SK_NS1G_6thread17LinearCombinationISJ_Li1EffLNS1L_9ScaleType4KindE0ELNS_15FloatRoundStyleE2ESJ_EENS1_15EpilogueDefaultEEEEEvvEEEEvNT_6ParamsE --------------------------
	.section	.nv.shared._ZN7cutlass13device_kernelINS_4gemm6kernel13GemmUniversalIN4cute5tupleIJiiiiEEENS1_10collective13CollectiveMmaINS1_34MainloopSm90TmaGmmaWarpSpecializedILi8ENS5_IJNS4_1CILi1EEESB_SB_EEENS1_35KernelTmaWarpSpecializedCooperativeEEENS5_IJNSA_ILi384EEENSA_ILi64EEENSA_ILi32EEEEEENS_10bfloat16_tENS5_IJlSB_lEEESJ_SK_NS4_8TiledMMAINS4_8MMA_AtomIJNS4_4SM904GMMA27MMA_64x64x16_F32BF16BF16_SSILNSO_5MajorE0ELSQ_0ELNSO_7ScaleInE1ELSR_1EEEEEENS4_6LayoutINS5_IJNSA_ILi2EEESB_SB_EEENS5_IJSB_NSA_ILi0EEESX_EEEEENS5_IJNS4_10UnderscoreES10_S10_EEEEENS4_13SM90_TMA_LOADENS4_14ComposedLayoutINS4_7SwizzleILi2ELi4ELi3EEENS4_18smem_ptr_flag_bitsILi16EEENSU_INS5_IJNSA_ILi8EEESH_EEENS5_IJSH_SB_EEEEEEEvNS4_8identityES13_S1D_vS1E_EENS_8epilogue10collective6detail29Sm90TmaWarpSpecializedAdapterINS1H_15DefaultEpilogueISJ_SK_SK_NS1G_6thread17LinearCombinationISJ_Li1EffLNS1L_9ScaleType4KindE0ELNS_15FloatRoundStyleE2ESJ_EENS1_15EpilogueDefaultEEEEEvvEEEEvNT_6ParamsE,"aw",@nobits
	.sectionflags	@""
	.align	16
	.zero		1024


//--------------------- .nv.shared.reserved.0     --------------------------
	.section	.nv.shared.reserved.0,"aw",@nobits
	.weak		__nv_reservedSMEM_offset_0_alias
	.size		__nv_reservedSMEM_offset_0_alias, 0, 0
	.other		__nv_reservedSMEM_offset_0_alias,@"STO_CUDA_RESERVED_SHARED STV_DEFAULT"
__nv_reservedSMEM_offset_0_alias:
	.zero		0


//--------------------- .nv.global                --------------------------
	.section	.nv.global,"aw",@nobits
.nv.global:
	.type		_ZN39_INTERNAL_00c21897_4_k_cu_71831a6e_35444cute1_E,@object
	.size		_ZN39_INTERNAL_00c21897_4_k_cu_71831a6e_35444cute1_E,(_ZN39_INTERNAL_00c21897_4_k_cu_71831a6e_35444cuda3std3__45__cpo6cbeginE - _ZN39_INTERNAL_00c21897_4_k_cu_71831a6e_35444cute1_E)
_ZN39_INTERNAL_00c21897_4_k_cu_71831a6e_35444cute1_E:
	.zero		1
	.type		_ZN39_INTERNAL_00c21897_4_k_cu_71831a6e_35444cuda3std3__45__cpo6cbeginE,@object
	.size		_ZN39_INTERNAL_00c21897_4_k_cu_71831a6e_35444cuda3std3__45__cpo6cbeginE,(_ZN39_INTERNAL_00c21897_4_k_cu_71831a6e_35444cuda3std3__48in_placeE - _ZN39_INTERNAL_00c21897_4_k_cu_71831a6e_35444cuda3std3__45__cpo6cbeginE)
_ZN39_INTERNAL_00c21897_4_k_cu_71831a6e_35444cuda3std3__45__cpo6cbeginE:
	.zero		1
	.type		_ZN39_INTERNAL_00c21897_4_k_cu_71831a6e_35444cuda3std3__48in_placeE,@object
	.size		_ZN39_INTERNAL_00c21897_4_k_cu_71831a6e_35444cuda3std3__48in_placeE,(_ZN39_INTERNAL_00c21897_4_k_cu_71831a6e_35444cuda3std6ranges3__45__cpo9iter_moveE - _ZN39_INTERNAL_00c21897_4_k_cu_71831a6e_35444cuda3std3__48in_placeE)
_ZN39_INTERNAL_00c21897_4_k_cu_71831a6e_35444cuda3std3__48in_placeE:
	.zero		1
	.type		_ZN39_INTERNAL_00c21897_4_k_cu_71831a6e_35444cuda3std6ranges3__45__cpo9iter_moveE,@object
	.size		_ZN39_INTERNAL_00c21897_4_k_cu_71831a6e_35444cuda3std6ranges3__45__cpo9iter_moveE,(_ZN39_INTERNAL_00c21897_4_k_cu_71831a6e_35444cuda3std3__45__cpo5beginE - _ZN39_INTERNAL_00c21897_4_k_cu_71831a6e_35444cuda3std6ranges3__45__cpo9iter_moveE)
_ZN39_INTERNAL_00c21897_4_k_cu_71831a6e_35444cuda3std6ranges3__45__cpo9iter_moveE:
	.zero		1
	.type		_ZN39_INTERNAL_00c21897_4_k_cu_71831a6e_35444cuda3std3__45__cpo5beginE,@object
	.size		_ZN39_INTERNAL_00c21897_4_k_cu_71831a6e_35444cuda3std3__45__cpo5beginE,(_ZN39_INTERNAL_00c21897_4_k_cu_71831a6e_35444cuda3std3__441_GLOBAL__N__00c21897_4_k_cu_71831a6e_35446ignoreE - _ZN39_INTERNAL_00c21897_4_k_cu_71831a6e_35444cuda3std3__45__cpo5beginE)
_ZN39_INTERNAL_00c21897_4_k_cu_71831a6e_35444cuda3std3__45__cpo5beginE:
	.zero		1
	.type		_ZN39_INTERNAL_00c21897_4_k_cu_71831a6e_35444cuda3std3__441_GLOBAL__N__00c21897_4_k_cu_71831a6e_35446ignoreE,@object
	.size		_ZN39_INTERNAL_00c21897_4_k_cu_71831a6e_35444cuda3std3__441_GLOBAL__N__00c21897_4_k_cu_71831a6e_35446ignoreE,(_ZN39_INTERNAL_00c21897_4_k_cu_71831a6e_35444cute7productE - _ZN39_INTERNAL_00c21897_4_k_cu_71831a6e_35444cuda3std3__441_GLOBAL__N__00c21897_4_k_cu_71831a6e_35446ignoreE)
_ZN39_INTERNAL_00c21897_4_k_cu_71831a6e_35444cuda3std3__441_GLOBAL__N__00c21897_4_k_cu_71831a6e_35446ignoreE:
	.zero		1
	.type		_ZN39_INTERNAL_00c21897_4_k_cu_71831a6e_35444cute7productE,@object
	.size		_ZN39_INTERNAL_00c21897_4_k_cu_71831a6e_35444cute7productE,(_ZN39_INTERNAL_00c21897_4_k_cu_71831a6e_35444cuda3std3__45__cpo3endE - _ZN39_INTERNAL_00c21897_4_k_cu_71831a6e_35444cute7productE)
_ZN39_INTERNAL_00c21897_4_k_cu_71831a6e_35444cute7productE:
	.zero		1
	.type		_ZN39_INTERNAL_00c21897_4_k_cu_71831a6e_35444cuda3std3__45__cpo3endE,@object
	.size		_ZN39_INTERNAL_00c21897_4_k_cu_71831a6e_35444cuda3std3__45__cpo3endE,(_ZN39_INTERNAL_00c21897_4_k_cu_71831a6e_35444cuda3std3__419piecewise_constructE - _ZN39_INTERNAL_00c21897_4_k_cu_71831a6e_35444cuda3std3__45__cpo3endE)
_ZN39_INTERNAL_00c21897_4_k_cu_71831a6e_35444cuda3std3__45__cpo3endE:
	.zero		1
	.type		_ZN39_INTERNAL_00c21897_4_k_cu_71831a6e_35444cuda3std3__419piecewise_constructE,@object
	.size		_ZN39_INTERNAL_00c21897_4_k_cu_71831a6e_35444cuda3std3__419piecewise_constructE,(_ZN39_INTERNAL_00c21897_4_k_cu_71831a6e_35444cuda3std3__45__cpo4cendE - _ZN39_INTERNAL_00c21897_4_k_cu_71831a6e_35444cuda3std3__419piecewise_constructE)
_ZN39_INTERNAL_00c21897_4_k_cu_71831a6e_35444cuda3std3__419piecewise_constructE:
	.zero		1
	.type		_ZN39_INTERNAL_00c21897_4_k_cu_71831a6e_35444cuda3std3__45__cpo4cendE,@object
	.size		_ZN39_INTERNAL_00c21897_4_k_cu_71831a6e_35444cuda3std3__45__cpo4cendE,(_ZN39_INTERNAL_00c21897_4_k_cu_71831a6e_35444cuda3std6ranges3__45__cpo4swapE - _ZN39_INTERNAL_00c21897_4_k_cu_71831a6e_35444cuda3std3__45__cpo4cendE)
_ZN39_INTERNAL_00c21897_4_k_cu_71831a6e_35444cuda3std3__45__cpo4cendE:
	.zero		1
	.type		_ZN39_INTERNAL_00c21897_4_k_cu_71831a6e_35444cuda3std6ranges3__45__cpo4swapE,@object
	.size		_ZN39_INTERNAL_00c21897_4_k_cu_71831a6e_35444cuda3std6ranges3__45__cpo4swapE,(.L_8 - _ZN39_INTERNAL_00c21897_4_k_cu_71831a6e_35444cuda3std6ranges3__45__cpo4swapE)
_ZN39_INTERNAL_00c21897_4_k_cu_71831a6e_35444cuda3std6ranges3__45__cpo4swapE:
	.zero		1
.L_8:


//--------------------- .nv.constant0._ZN7cutlass13device_kernelINS_4gemm6kernel13GemmUniversalIN4cute5tupleIJiiiiEEENS1_10collective13CollectiveMmaINS1_34MainloopSm90TmaGmmaWarpSpecializedILi8ENS5_IJNS4_1CILi1EEESB_SB_EEENS1_35KernelTmaWarpSpecializedCooperativeEEENS5_IJNSA_ILi384EEENSA_ILi64EEENSA_ILi32EEEEEENS_10bfloat16_tENS5_IJlSB_lEEESJ_SK_NS4_8TiledMMAINS4_8MMA_AtomIJNS4_4SM904GMMA27MMA_64x64x16_F32BF16BF16_SSILNSO_5MajorE0ELSQ_0ELNSO_7ScaleInE1ELSR_1EEEEEENS4_6LayoutINS5_IJNSA_ILi2EEESB_SB_EEENS5_IJSB_NSA_ILi0EEESX_EEEEENS5_IJNS4_10UnderscoreES10_S10_EEEEENS4_13SM90_TMA_LOADENS4_14ComposedLayoutINS4_7SwizzleILi2ELi4ELi3EEENS4_18smem_ptr_flag_bitsILi16EEENSU_INS5_IJNSA_ILi8EEESH_EEENS5_IJSH_SB_EEEEEEEvNS4_8identityES13_S1D_vS1E_EENS_8epilogue10collective6detail29Sm90TmaWarpSpecializedAdapterINS1H_15DefaultEpilogueISJ_SK_SK_NS1G_6thread17LinearCombinationISJ_Li1EffLNS1L_9ScaleType4KindE0ELNS_15FloatRoundStyleE2ESJ_EENS1_15EpilogueDefaultEEEEEvvEEEEvNT_6ParamsE --------------------------
	.section	.nv.constant0._ZN7cutlass13device_kernelINS_4gemm6kernel13GemmUniversalIN4cute5tupleIJiiiiEEENS1_10collective13CollectiveMmaINS1_34MainloopSm90TmaGmmaWarpSpecializedILi8ENS5_IJNS4_1CILi1EEESB_SB_EEENS1_35KernelTmaWarpSpecializedCooperativeEEENS5_IJNSA_ILi384EEENSA_ILi64EEENSA_ILi32EEEEEENS_10bfloat16_tENS5_IJlSB_lEEESJ_SK_NS4_8TiledMMAINS4_8MMA_AtomIJNS4_4SM904GMMA27MMA_64x64x16_F32BF16BF16_SSILNSO_5MajorE0ELSQ_0ELNSO_7ScaleInE1ELSR_1EEEEEENS4_6LayoutINS5_IJNSA_ILi2EEESB_SB_EEENS5_IJSB_NSA_ILi0EEESX_EEEEENS5_IJNS4_10UnderscoreES10_S10_EEEEENS4_13SM90_TMA_LOADENS4_14ComposedLayoutINS4_7SwizzleILi2ELi4ELi3EEENS4_18smem_ptr_flag_bitsILi16EEENSU_INS5_IJNSA_ILi8EEESH_EEENS5_IJSH_SB_EEEEEEEvNS4_8identityES13_S1D_vS1E_EENS_8epilogue10collective6detail29Sm90TmaWarpSpecializedAdapterINS1H_15DefaultEpilogueISJ_SK_SK_NS1G_6thread17LinearCombinationISJ_Li1EffLNS1L_9ScaleType4KindE0ELNS_15FloatRoundStyleE2ESJ_EENS1_15EpilogueDefaultEEEEEvvEEEEvNT_6ParamsE,"a",@progbits
	.sectionflags	@""
	.align	4
.nv.constant0._ZN7cutlass13device_kernelINS_4gemm6kernel13GemmUniversalIN4cute5tupleIJiiiiEEENS1_10collective13CollectiveMmaINS1_34MainloopSm90TmaGmmaWarpSpecializedILi8ENS5_IJNS4_1CILi1EEESB_SB_EEENS1_35KernelTmaWarpSpecializedCooperativeEEENS5_IJNSA_ILi384EEENSA_ILi64EEENSA_ILi32EEEEEENS_10bfloat16_tENS5_IJlSB_lEEESJ_SK_NS4_8TiledMMAINS4_8MMA_AtomIJNS4_4SM904GMMA27MMA_64x64x16_F32BF16BF16_SSILNSO_5MajorE0ELSQ_0ELNSO_7ScaleInE1ELSR_1EEEEEENS4_6LayoutINS5_IJNSA_ILi2EEESB_SB_EEENS5_IJSB_NSA_ILi0EEESX_EEEEENS5_IJNS4_10UnderscoreES10_S10_EEEEENS4_13SM90_TMA_LOADENS4_14ComposedLayoutINS4_7SwizzleILi2ELi4ELi3EEENS4_18smem_ptr_flag_bitsILi16EEENSU_INS5_IJNSA_ILi8EEESH_EEENS5_IJSH_SB_EEEEEEEvNS4_8identityES13_S1D_vS1E_EENS_8epilogue10collective6detail29Sm90TmaWarpSpecializedAdapterINS1H_15DefaultEpilogueISJ_SK_SK_NS1G_6thread17LinearCombinationISJ_Li1EffLNS1L_9ScaleType4KindE0ELNS_15FloatRoundStyleE2ESJ_EENS1_15EpilogueDefaultEEEEEvvEEEEvNT_6ParamsE:
	.zero		1664


//--------------------- SYMBOLS --------------------------

	.type		.nv.reservedSmem.offset0,@object
	.size		.nv.reservedSmem.offset0,0x4
	.type		__assertfail,@function
